	.headerflags	@"EF_CUDA_TEXMODE_UNIFIED EF_CUDA_64BIT_ADDRESS EF_CUDA_SM86 EF_CUDA_VIRTUAL_SM(EF_CUDA_SM86)"
	.elftype	@"ET_EXEC"


//--------------------- .nv.info                  --------------------------
	.section	.nv.info,"",@"SHT_CUDA_INFO"
	.align	4


	//----- nvinfo : EIATTR_REGCOUNT
	.align		4
        /*0000*/ 	.byte	0x04, 0x2f
        /*0002*/ 	.short	(.L_1 - .L_0)
	.align		4
.L_0:
        /*0004*/ 	.word	index@(triton_red_fused_15)
        /*0008*/ 	.word	0x00000028


	//----- nvinfo : EIATTR_FRAME_SIZE
	.align		4
.L_1:
        /*000c*/ 	.byte	0x04, 0x11
        /*000e*/ 	.short	(.L_3 - .L_2)
	.align		4
.L_2:
        /*0010*/ 	.word	index@(triton_red_fused_15)
        /*0014*/ 	.word	0x00000000


	//----- nvinfo : EIATTR_MIN_STACK_SIZE
	.align		4
.L_3:
        /*0018*/ 	.byte	0x04, 0x12
        /*001a*/ 	.short	(.L_5 - .L_4)
	.align		4
.L_4:
        /*001c*/ 	.word	index@(triton_red_fused_15)
        /*0020*/ 	.word	0x00000000
.L_5:


//--------------------- .nv.info.triton_red_fused_15 --------------------------
	.section	.nv.info.triton_red_fused_15,"",@"SHT_CUDA_INFO"
	.sectionflags	@""
	.align	4


	//----- nvinfo : EIATTR_CUDA_API_VERSION
	.align		4
        /*0000*/ 	.byte	0x04, 0x37
        /*0002*/ 	.short	(.L_7 - .L_6)
.L_6:
        /*0004*/ 	.word	0x00000080


	//----- nvinfo : EIATTR_SW2861232_WAR
	.align		4
.L_7:
        /*0008*/ 	.byte	0x01, 0x35
	.zero		2


	//----- nvinfo : EIATTR_PARAM_CBANK
	.align		4
        /*000c*/ 	.byte	0x04, 0x0a
        /*000e*/ 	.short	(.L_9 - .L_8)
	.align		4
.L_8:
        /*0010*/ 	.word	index@(.nv.constant0.triton_red_fused_15)
        /*0014*/ 	.short	0x0160
        /*0016*/ 	.short	0x0020


	//----- nvinfo : EIATTR_CBANK_PARAM_SIZE
	.align		4
.L_9:
        /*0018*/ 	.byte	0x03, 0x19
        /*001a*/ 	.short	0x0020


	//----- nvinfo : EIATTR_KPARAM_INFO
	.align		4
        /*001c*/ 	.byte	0x04, 0x17
        /*001e*/ 	.short	(.L_11 - .L_10)
.L_10:
        /*0020*/ 	.word	0x00000000
        /*0024*/ 	.short	0x0004
        /*0026*/ 	.short	0x0018
        /*0028*/ 	.byte	0x00, 0xf4, 0x21, 0x00


	//----- nvinfo : EIATTR_KPARAM_INFO
	.align		4
.L_11:
        /*002c*/ 	.byte	0x04, 0x17
        /*002e*/ 	.short	(.L_13 - .L_12)
.L_12:
        /*0030*/ 	.word	0x00000000
        /*0034*/ 	.short	0x0003
        /*0036*/ 	.short	0x0014
        /*0038*/ 	.byte	0x00, 0xf0, 0x11, 0x00


	//----- nvinfo : EIATTR_KPARAM_INFO
	.align		4
.L_13:
        /*003c*/ 	.byte	0x04, 0x17
        /*003e*/ 	.short	(.L_15 - .L_14)
.L_14:
        /*0040*/ 	.word	0x00000000
        /*0044*/ 	.short	0x0002
        /*0046*/ 	.short	0x0010
        /*0048*/ 	.byte	0x00, 0xf0, 0x11, 0x00


	//----- nvinfo : EIATTR_KPARAM_INFO
	.align		4
.L_15:
        /*004c*/ 	.byte	0x04, 0x17
        /*004e*/ 	.short	(.L_17 - .L_16)
.L_16:
        /*0050*/ 	.word	0x00000000
        /*0054*/ 	.short	0x0001
        /*0056*/ 	.short	0x0008
        /*0058*/ 	.byte	0x00, 0xf4, 0x21, 0x00


	//----- nvinfo : EIATTR_KPARAM_INFO
	.align		4
.L_17:
        /*005c*/ 	.byte	0x04, 0x17
        /*005e*/ 	.short	(.L_19 - .L_18)
.L_18:
        /*0060*/ 	.word	0x00000000
        /*0064*/ 	.short	0x0000
        /*0066*/ 	.short	0x0000
        /*0068*/ 	.byte	0x00, 0xf4, 0x21, 0x00


	//----- nvinfo : EIATTR_MAXREG_COUNT
	.align		4
.L_19:
        /*006c*/ 	.byte	0x03, 0x1b
        /*006e*/ 	.short	0x0080


	//----- nvinfo : EIATTR_COOP_GROUP_MASK_REGIDS
	.align		4
        /*0070*/ 	.byte	0x04, 0x29
        /*0072*/ 	.short	(.L_21 - .L_20)


	//   ....[0]....
.L_20:
        /*0074*/ 	.word	0xffffffff


	//   ....[1]....
        /*0078*/ 	.word	0xffffffff


	//   ....[2]....
        /*007c*/ 	.word	0xffffffff


	//   ....[3]....
        /*0080*/ 	.word	0xffffffff


	//   ....[4]....
        /*0084*/ 	.word	0xffffffff


	//   ....[5]....
        /*0088*/ 	.word	0xffffffff


	//   ....[6]....
        /*008c*/ 	.word	0xffffffff


	//   ....[7]....
        /*0090*/ 	.word	0xffffffff


	//   ....[8]....
        /*0094*/ 	.word	0xffffffff


	//   ....[9]....
        /*0098*/ 	.word	0xffffffff


	//   ....[10]....
        /*009c*/ 	.word	0xffffffff


	//   ....[11]....
        /*00a0*/ 	.word	0xffffffff


	//   ....[12]....
        /*00a4*/ 	.word	0xffffffff


	//   ....[13]....
        /*00a8*/ 	.word	0xffffffff


	//----- nvinfo : EIATTR_COOP_GROUP_INSTR_OFFSETS
	.align		4
.L_21:
        /*00ac*/ 	.byte	0x04, 0x28
        /*00ae*/ 	.short	(.L_23 - .L_22)


	//   ....[0]....
.L_22:
        /*00b0*/ 	.word	0x00000930


	//   ....[1]....
        /*00b4*/ 	.word	0x00000b00


	//   ....[2]....
        /*00b8*/ 	.word	0x00000b40


	//   ....[3]....
        /*00bc*/ 	.word	0x00000b80


	//   ....[4]....
        /*00c0*/ 	.word	0x00000bc0


	//   ....[5]....
        /*00c4*/ 	.word	0x00000c00


	//   ....[6]....
        /*00c8*/ 	.word	0x00001030


	//   ....[7]....
        /*00cc*/ 	.word	0x00001170


	//   ....[8]....
        /*00d0*/ 	.word	0x00001590


	//   ....[9]....
        /*00d4*/ 	.word	0x000015c0


	//   ....[10]....
        /*00d8*/ 	.word	0x000015f0


	//   ....[11]....
        /*00dc*/ 	.word	0x00001610


	//   ....[12]....
        /*00e0*/ 	.word	0x00001630


	//   ....[13]....
        /*00e4*/ 	.word	0x000016c0


	//----- nvinfo : EIATTR_EXIT_INSTR_OFFSETS
	.align		4
.L_23:
        /*00e8*/ 	.byte	0x04, 0x1c
        /*00ea*/ 	.short	(.L_25 - .L_24)


	//   ....[0]....
.L_24:
        /*00ec*/ 	.word	0x00001e20


	//   ....[1]....
        /*00f0*/ 	.word	0x00001e40


	//----- nvinfo : EIATTR_REQNTID
	.align		4
.L_25:
        /*00f4*/ 	.byte	0x04, 0x10
        /*00f6*/ 	.short	(.L_27 - .L_26)
.L_26:
        /*00f8*/ 	.word	0x00000200
        /*00fc*/ 	.word	0x00000001
        /*0100*/ 	.word	0x00000001
.L_27:


//--------------------- .nv.callgraph             --------------------------
	.section	.nv.callgraph,"",@"SHT_CUDA_CALLGRAPH"
	.align	4
	.sectionentsize	8
	.align		4
        /*0000*/ 	.word	0x00000000
	.align		4
        /*0004*/ 	.word	0xffffffff
	.align		4
        /*0008*/ 	.word	0x00000000
	.align		4
        /*000c*/ 	.word	0xfffffffe
	.align		4
        /*0010*/ 	.word	0x00000000
	.align		4
        /*0014*/ 	.word	0xfffffffd
	.align		4
        /*0018*/ 	.word	0x00000000
	.align		4
        /*001c*/ 	.word	0xfffffffc


//--------------------- .nv.rel.action            --------------------------
	.section	.nv.rel.action,"",@"SHT_CUDA_RELOCINFO"
	.align	8
	.sectionentsize	8
        /*0000*/ 	.byte	0x73, 0x00, 0x00, 0x00, 0x00, 0x00, 0x00, 0x00, 0x00, 0x00, 0x00, 0x11, 0x25, 0x00, 0x05, 0x36


//--------------------- .nv.constant0.triton_red_fused_15 --------------------------
	.section	.nv.constant0.triton_red_fused_15,"a",@progbits
	.sectionflags	@""
	.align	4
.nv.constant0.triton_red_fused_15:
	.zero		384


//--------------------- .text.triton_red_fused_15 --------------------------
	.section	.text.triton_red_fused_15,"ax",@progbits
	.sectionflags	@"SHF_BARRIERS=1"
	.sectioninfo	@"SHI_REGISTERS=40"
	.align	128
        .global         triton_red_fused_15
        .type           triton_red_fused_15,@function
        .size           triton_red_fused_15,(.L_x_1 - triton_red_fused_15)
        .other          triton_red_fused_15,@"STO_CUDA_ENTRY STV_DEFAULT"
triton_red_fused_15:
.text.triton_red_fused_15:
[----:B------:R-:W-:Y:S02]  /*0000*/  MOV R1, c[0x0][0x28] ;  /* 0x00000a0000017a02 */ /* 0x000fe40000000f00 */
[----:B------:R-:W0:Y:S01]  /*0010*/  S2R R29, SR_TID.X ;  /* 0x00000000001d7919 */ /* 0x000e220000002100 */
[----:B------:R-:W1:Y:S01]  /*0020*/  S2UR UR4, SR_CTAID.X ;  /* 0x00000000000479c3 */ /* 0x000e620000002500 */
[----:B------:R-:W-:Y:S01]  /*0030*/  MOV R20, 0x4 ;  /* 0x0000000400147802 */ /* 0x000fe20000000f00 */
[----:B------:R-:W-:Y:S01]  /*0040*/  CS2R R12, SRZ ;  /* 0x00000000000c7805 */ /* 0x000fe2000001ff00 */
[----:B------:R-:W-:Y:S01]  /*0050*/  CS2R R14, SRZ ;  /* 0x00000000000e7805 */ /* 0x000fe2000001ff00 */
[----:B------:R-:W-:Y:S01]  /*0060*/  CS2R R16, SRZ ;  /* 0x0000000000107805 */ /* 0x000fe2000001ff00 */
[----:B------:R-:W-:Y:S01]  /*0070*/  CS2R R18, SRZ ;  /* 0x0000000000127805 */ /* 0x000fe2000001ff00 */
[----:B0-----:R-:W-:Y:S01]  /*0080*/  SHF.R.U32.HI R30, RZ, 0x6, R29 ;  /* 0x00000006ff1e7819 */ /* 0x001fe2000001161d */
[----:B-1----:R-:W-:-:S03]  /*0090*/  USHF.L.U32 UR4, UR4, 0x3, URZ ;  /* 0x0000000304047899 */ /* 0x002fc6000800063f */
[----:B------:R-:W-:-:S04]  /*00a0*/  SGXT.U32 R30, R30, 0x3 ;  /* 0x000000031e1e781a */ /* 0x000fc80000000000 */
[----:B------:R-:W-:-:S04]  /*00b0*/  LOP3.LUT R0, R30, UR4, RZ, 0xfc, !PT ;  /* 0x000000041e007c12 */ /* 0x000fc8000f8efcff */
[C---:B------:R-:W-:Y:S01]  /*00c0*/  ISETP.GE.AND P1, PT, R0.reuse, 0x2880, PT ;  /* 0x000028800000780c */ /* 0x040fe20003f26270 */
[----:B------:R-:W-:-:S04]  /*00d0*/  IMAD.HI R2, R0, 0x1948b0fd, RZ ;  /* 0x1948b0fd00027827 */ /* 0x000fc800078e02ff */
[----:B------:R-:W-:Y:S01]  /*00e0*/  IMAD R0, R0, 0x144, RZ ;  /* 0x0000014400007824 */ /* 0x000fe200078e02ff */
[----:B------:R-:W-:-:S04]  /*00f0*/  SHF.R.U32.HI R9, RZ, 0x1f, R2 ;  /* 0x0000001fff097819 */ /* 0x000fc80000011602 */
[----:B------:R-:W-:Y:S02]  /*0100*/  LEA.HI.SX32 R9, R2, R9, 0x1b ;  /* 0x0000000902097211 */ /* 0x000fe400078fdaff */
[----:B------:R-:W-:Y:S01]  /*0110*/  SHF.L.U32 R2, R29, 0x2, RZ ;  /* 0x000000021d027819 */ /* 0x000fe200000006ff */
[----:B------:R-:W-:Y:S01]  /*0120*/  @!P1 IMAD.MOV.U32 R6, RZ, RZ, 0x0 ;  /* 0x00000000ff069424 */ /* 0x000fe200078e00ff */
[----:B------:R-:W-:Y:S01]  /*0130*/  @!P1 MOV R4, 0x0 ;  /* 0x0000000000049802 */ /* 0x000fe20000000f00 */
[----:B------:R-:W-:Y:S01]  /*0140*/  IMAD R9, R9, 0x10, R0 ;  /* 0x0000001009097824 */ /* 0x000fe200078e0200 */
[----:B------:R-:W-:Y:S01]  /*0150*/  @!P1 MOV R5, 0x14f00000 ;  /* 0x14f0000000059802 */ /* 0x000fe20000000f00 */
[----:B------:R-:W0:Y:S01]  /*0160*/  @!P1 R2UR UR6, R6 ;  /* 0x00000000060693c2 */ /* 0x000e2200000e0000 */
[----:B------:R-:W-:Y:S02]  /*0170*/  @!P1 MOV R7, 0x14f00000 ;  /* 0x14f0000000079802 */ /* 0x000fe40000000f00 */
[----:B------:R-:W-:-:S04]  /*0180*/  LOP3.LUT R2, R2, 0xfc, RZ, 0xc0, !PT ;  /* 0x000000fc02027812 */ /* 0x000fc800078ec0ff */
[C---:B------:R-:W-:Y:S01]  /*0190*/  IADD3 R23, R2.reuse, R0, RZ ;  /* 0x0000000002177210 */ /* 0x040fe20007ffe0ff */
[----:B------:R-:W1:Y:S01]  /*01a0*/  @!P1 R2UR UR4, R4 ;  /* 0x00000000040493c2 */ /* 0x000e6200000e0000 */
[C---:B------:R-:W-:Y:S02]  /*01b0*/  IADD3 R25, R2.reuse, R9, RZ ;  /* 0x0000000902197210 */ /* 0x040fe40007ffe0ff */
[----:B------:R-:W-:Y:S01]  /*01c0*/  LOP3.LUT R2, R2, 0x100, RZ, 0xfc, !PT ;  /* 0x0000010002027812 */ /* 0x000fe200078efcff */
[----:B------:R-:W-:-:S03]  /*01d0*/  IMAD.WIDE R22, R23, R20, c[0x0][0x168] ;  /* 0x00005a0017167625 */ /* 0x000fc600078e0214 */
[----:B------:R-:W-:Y:S01]  /*01e0*/  ISETP.LT.U32.AND P0, PT, R2, 0x144, !P1 ;  /* 0x000001440200780c */ /* 0x000fe20004f01070 */
[----:B------:R-:W1:Y:S01]  /*01f0*/  @!P1 R2UR UR5, R5 ;  /* 0x00000000050593c2 */ /* 0x000e6200000e0000 */
[----:B------:R-:W-:-:S07]  /*0200*/  IMAD.WIDE R24, R25, R20, c[0x0][0x160] ;  /* 0x0000580019187625 */ /* 0x000fce00078e0214 */
[----:B------:R-:W0:Y:S01]  /*0210*/  @!P1 R2UR UR7, R7 ;  /* 0x00000000070793c2 */ /* 0x000e2200000e0000 */
[----:B-1----:R-:W2:Y:S04]  /*0220*/  @!P1 LDG.E.EL.128 R12, desc[UR4][R22.64] ;  /* 0x00000004160c9981 */ /* 0x002ea8200c2e1d00 */
[----:B0-----:R-:W2:Y:S01]  /*0230*/  @!P1 LDG.E.EL.128 R16, desc[UR6][R24.64] ;  /* 0x0000000618109981 */ /* 0x001ea2200c2e1d00 */
[----:B------:R-:W-:Y:S01]  /*0240*/  @P0 MOV R26, 0x0 ;  /* 0x00000000001a0802 */ /* 0x000fe20000000f00 */
[----:B------:R-:W-:Y:S01]  /*0250*/  @P0 IMAD.MOV.U32 R27, RZ, RZ, 0x14f00000 ;  /* 0x14f00000ff1b0424 */ /* 0x000fe200078e00ff */
[----:B------:R-:W-:Y:S01]  /*0260*/  @P0 MOV R32, 0x0 ;  /* 0x0000000000200802 */ /* 0x000fe20000000f00 */
[----:B------:R-:W-:Y:S01]  /*0270*/  IMAD.IADD R35, R9, 0x1, R2 ;  /* 0x0000000109237824 */ /* 0x000fe200078e0202 */
[----:B------:R-:W-:Y:S01]  /*0280*/  @P0 MOV R33, 0x14f00000 ;  /* 0x14f0000000210802 */ /* 0x000fe20000000f00 */
[----:B------:R0:W1:Y:S01]  /*0290*/  @P0 R2UR UR4, R26 ;  /* 0x000000001a0403c2 */ /* 0x00006200000e0000 */
[----:B------:R-:W-:Y:S01]  /*02a0*/  IADD3 R21, R0, R2, RZ ;  /* 0x0000000200157210 */ /* 0x000fe20007ffe0ff */
[----:B------:R-:W-:Y:S01]  /*02b0*/  CS2R R8, SRZ ;  /* 0x0000000000087805 */ /* 0x000fe2000001ff00 */
[----:B------:R-:W-:Y:S01]  /*02c0*/  CS2R R10, SRZ ;  /* 0x00000000000a7805 */ /* 0x000fe2000001ff00 */
[----:B------:R-:W-:Y:S01]  /*02d0*/  CS2R R4, SRZ ;  /* 0x0000000000047805 */ /* 0x000fe2000001ff00 */
[----:B------:R-:W-:-:S03]  /*02e0*/  CS2R R6, SRZ ;  /* 0x0000000000067805 */ /* 0x000fc6000001ff00 */
[----:B------:R0:W1:Y:S08]  /*02f0*/  @P0 R2UR UR5, R27 ;  /* 0x000000001b0503c2 */ /* 0x00007000000e0000 */
[----:B------:R-:W3:Y:S01]  /*0300*/  @P0 R2UR UR6, R32 ;  /* 0x00000000200603c2 */ /* 0x000ee200000e0000 */
[----:B0-----:R-:W-:-:S04]  /*0310*/  IMAD.WIDE R26, R21, R20, c[0x0][0x168] ;  /* 0x00005a00151a7625 */ /* 0x001fc800078e0214 */
[----:B------:R-:W-:-:S03]  /*0320*/  IMAD.WIDE R20, R35, R20, c[0x0][0x160] ;  /* 0x0000580023147625 */ /* 0x000fc600078e0214 */
[----:B------:R-:W3:Y:S01]  /*0330*/  @P0 R2UR UR7, R33 ;  /* 0x00000000210703c2 */ /* 0x000ee200000e0000 */
[----:B-1----:R-:W4:Y:S04]  /*0340*/  @P0 LDG.E.EL.128 R8, desc[UR4][R26.64] ;  /* 0x000000041a080981 */ /* 0x002f28200c2e1d00 */
[----:B---3--:R-:W4:Y:S01]  /*0350*/  @P0 LDG.E.EL.128 R4, desc[UR6][R20.64] ;  /* 0x0000000614040981 */ /* 0x008f22200c2e1d00 */
[----:B--2---:R-:W-:Y:S01]  /*0360*/  FADD R15, R19, R15 ;  /* 0x0000000f130f7221 */ /* 0x004fe20000000000 */
[----:B------:R-:W-:Y:S01]  /*0370*/  FADD R14, R18, R14 ;  /* 0x0000000e120e7221 */ /* 0x000fe20000000000 */
[----:B------:R-:W-:Y:S01]  /*0380*/  FADD R12, R16, R12 ;  /* 0x0000000c100c7221 */ /* 0x000fe20000000000 */
[----:B------:R-:W-:Y:S01]  /*0390*/  FADD R13, R17, R13 ;  /* 0x0000000d110d7221 */ /* 0x000fe20000000000 */
[C---:B------:R-:W-:Y:S01]  /*03a0*/  FADD R0, -R15.reuse, -INF ;  /* 0xff8000000f007421 */ /* 0x040fe20000000100 */
[C---:B------:R-:W-:Y:S01]  /*03b0*/  FADD R2, -R14.reuse, -INF ;  /* 0xff8000000e027421 */ /* 0x040fe20000000100 */
[----:B------:R-:W-:Y:S01]  /*03c0*/  FADD R16, R14, -R14 ;  /* 0x8000000e0e107221 */ /* 0x000fe20000000000 */
[----:B------:R-:W-:Y:S01]  /*03d0*/  FADD R18, R12, -R12 ;  /* 0x8000000c0c127221 */ /* 0x000fe20000000000 */
[----:B------:R-:W-:Y:S01]  /*03e0*/  FMUL R19, R0, 1.4426950216293334961 ;  /* 0x3fb8aa3b00137820 */ /* 0x000fe20000400000 */
[----:B------:R-:W-:Y:S01]  /*03f0*/  FADD R0, R15, -R15 ;  /* 0x8000000f0f007221 */ /* 0x000fe20000000000 */
[----:B------:R-:W-:Y:S01]  /*0400*/  FMUL R2, R2, 1.4426950216293334961 ;  /* 0x3fb8aa3b02027820 */ /* 0x000fe20000400000 */
[----:B------:R-:W-:Y:S01]  /*0410*/  FSETP.NEU.AND P2, PT, R12, -INF , !P1 ;  /* 0xff8000000c00780b */ /* 0x000fe20004f4d000 */
[----:B------:R-:W-:Y:S01]  /*0420*/  FMUL R18, R18, 1.4426950216293334961 ;  /* 0x3fb8aa3b12127820 */ /* 0x000fe20000400000 */
[----:B------:R-:W-:Y:S01]  /*0430*/  FMUL R0, R0, 1.4426950216293334961 ;  /* 0x3fb8aa3b00007820 */ /* 0x000fe20000400000 */
[----:B------:R-:W-:-:S02]  /*0440*/  FSETP.GEU.AND P5, PT, R19, -126, PT ;  /* 0xc2fc00001300780b */ /* 0x000fc40003fae000 */
[----:B------:R-:W-:Y:S02]  /*0450*/  FSETP.GEU.AND P4, PT, R2, -126, PT ;  /* 0xc2fc00000200780b */ /* 0x000fe40003f8e000 */
[----:B------:R-:W-:Y:S02]  /*0460*/  FSETP.GEU.AND P6, PT, R0, -126, PT ;  /* 0xc2fc00000000780b */ /* 0x000fe40003fce000 */
[----:B------:R-:W-:-:S07]  /*0470*/  FSEL R35, R14, -INF , !P1 ;  /* 0xff8000000e237808 */ /* 0x000fce0004800000 */
[----:B------:R-:W-:Y:S02]  /*0480*/  @!P5 FMUL R19, R19, 0.5 ;  /* 0x3f0000001313d820 */ /* 0x000fe40000400000 */
[----:B------:R-:W-:Y:S02]  /*0490*/  @!P4 FMUL R2, R2, 0.5 ;  /* 0x3f0000000202c820 */ /* 0x000fe40000400000 */
[----:B------:R-:W-:Y:S02]  /*04a0*/  @!P6 FMUL R0, R0, 0.5 ;  /* 0x3f0000000000e820 */ /* 0x000fe40000400000 */
[----:B------:R-:W0:Y:S08]  /*04b0*/  MUFU.EX2 R19, R19 ;  /* 0x0000001300137308 */ /* 0x000e300000000800 */
[----:B------:R-:W1:Y:S01]  /*04c0*/  MUFU.EX2 R0, R0 ;  /* 0x0000000000007308 */ /* 0x000e620000000800 */
[----:B0-----:R-:W-:Y:S01]  /*04d0*/  @!P5 FMUL R19, R19, R19 ;  /* 0x000000131313d220 */ /* 0x001fe20000400000 */
[----:B------:R-:W-:Y:S01]  /*04e0*/  FSETP.NEU.AND P5, PT, R15, -INF , !P1 ;  /* 0xff8000000f00780b */ /* 0x000fe20004fad000 */
[----:B----4-:R-:W-:Y:S01]  /*04f0*/  FADD R4, R4, R8 ;  /* 0x0000000804047221 */ /* 0x010fe20000000000 */
[----:B------:R-:W-:Y:S01]  /*0500*/  FMUL R8, R16, 1.4426950216293334961 ;  /* 0x3fb8aa3b10087820 */ /* 0x000fe20000400000 */
[----:B------:R-:W-:Y:S01]  /*0510*/  FADD R16, R6, R10 ;  /* 0x0000000a06107221 */ /* 0x000fe20000000000 */
[----:B------:R-:W-:Y:S01]  /*0520*/  FADD R6, -R12, -INF ;  /* 0xff8000000c067421 */ /* 0x000fe20000000100 */
[----:B------:R-:W-:Y:S01]  /*0530*/  FADD R5, R5, R9 ;  /* 0x0000000905057221 */ /* 0x000fe20000000000 */
[----:B-1----:R-:W-:Y:S01]  /*0540*/  @!P6 FMUL R0, R0, R0 ;  /* 0x000000000000e220 */ /* 0x002fe20000400000 */
[----:B------:R-:W-:Y:S01]  /*0550*/  FADD R7, R7, R11 ;  /* 0x0000000b07077221 */ /* 0x000fe20000000000 */
[----:B------:R-:W-:Y:S01]  /*0560*/  FMUL R9, R6, 1.4426950216293334961 ;  /* 0x3fb8aa3b06097820 */ /* 0x000fe20000400000 */
[----:B------:R-:W-:Y:S01]  /*0570*/  FSETP.NEU.AND P6, PT, R4, -INF , P0 ;  /* 0xff8000000400780b */ /* 0x000fe200007cd000 */
[----:B------:R-:W0:Y:S01]  /*0580*/  MUFU.EX2 R6, R2 ;  /* 0x0000000200067308 */ /* 0x000e220000000800 */
[----:B------:R-:W-:Y:S01]  /*0590*/  FSETP.GEU.AND P3, PT, R8, -126, PT ;  /* 0xc2fc00000800780b */ /* 0x000fe20003f6e000 */
[----:B------:R-:W-:Y:S01]  /*05a0*/  FFMA R19, RZ, R19, R0 ;  /* 0x00000013ff137223 */ /* 0x000fe20000000000 */
[----:B------:R-:W-:-:S02]  /*05b0*/  SEL R10, RZ, 0x1, !P2 ;  /* 0x00000001ff0a7807 */ /* 0x000fc40005000000 */
[----:B------:R-:W-:Y:S02]  /*05c0*/  SEL R17, RZ, 0x1fffe, !P6 ;  /* 0x0001fffeff117807 */ /* 0x000fe40007000000 */
[----:B------:R-:W-:Y:S02]  /*05d0*/  FSETP.GEU.AND P2, PT, R9, -126, PT ;  /* 0xc2fc00000900780b */ /* 0x000fe40003f4e000 */
[----:B------:R-:W-:Y:S02]  /*05e0*/  FSETP.NEU.AND P6, PT, R7, -INF , P0 ;  /* 0xff8000000700780b */ /* 0x000fe400007cd000 */
[----:B------:R-:W-:Y:S02]  /*05f0*/  SEL R32, RZ, 0x1, !P5 ;  /* 0x00000001ff207807 */ /* 0x000fe40006800000 */
[----:B------:R-:W-:Y:S01]  /*0600*/  FSETP.GEU.AND P5, PT, R18, -126, PT ;  /* 0xc2fc00001200780b */ /* 0x000fe20003fae000 */
[----:B------:R-:W-:Y:S01]  /*0610*/  @!P3 FMUL R8, R8, 0.5 ;  /* 0x3f0000000808b820 */ /* 0x000fe20000400000 */
[----:B------:R-:W-:Y:S01]  /*0620*/  SEL R33, RZ, 0x1fffe, !P6 ;  /* 0x0001fffeff217807 */ /* 0x000fe20007000000 */
[----:B0-----:R-:W-:Y:S01]  /*0630*/  @!P4 FMUL R6, R6, R6 ;  /* 0x000000060606c220 */ /* 0x001fe20000400000 */
[----:B------:R-:W-:Y:S01]  /*0640*/  FSETP.NEU.AND P6, PT, R14, -INF , !P1 ;  /* 0xff8000000e00780b */ /* 0x000fe20004fcd000 */
[----:B------:R0:W1:Y:S01]  /*0650*/  MUFU.EX2 R11, R8 ;  /* 0x00000008000b7308 */ /* 0x0000620000000800 */
[----:B------:R-:W-:Y:S01]  /*0660*/  IADD3 R32, R32, R33, RZ ;  /* 0x0000002120207210 */ /* 0x000fe20007ffe0ff */
[----:B------:R-:W-:Y:S01]  /*0670*/  @!P2 FMUL R9, R9, 0.5 ;  /* 0x3f0000000909a820 */ /* 0x000fe20000400000 */
[----:B------:R-:W-:-:S02]  /*0680*/  SEL R2, RZ, 0x4, !P6 ;  /* 0x00000004ff027807 */ /* 0x000fc40007000000 */
[----:B------:R-:W-:Y:S02]  /*0690*/  FSETP.NEU.AND P6, PT, R16, -INF , P0 ;  /* 0xff8000001000780b */ /* 0x000fe400007cd000 */
[----:B------:R-:W-:Y:S01]  /*06a0*/  LOP3.LUT R32, R32, 0x3, RZ, 0xc0, !PT ;  /* 0x0000000320207812 */ /* 0x000fe200078ec0ff */
[----:B------:R-:W-:Y:S01]  /*06b0*/  @!P5 FMUL R18, R18, 0.5 ;  /* 0x3f0000001212d820 */ /* 0x000fe20000400000 */
[----:B------:R-:W-:Y:S01]  /*06c0*/  SEL R33, RZ, 0x7fff8, !P6 ;  /* 0x0007fff8ff217807 */ /* 0x000fe20007000000 */
[----:B------:R-:W2:Y:S01]  /*06d0*/  MUFU.EX2 R9, R9 ;  /* 0x0000000900097308 */ /* 0x000ea20000000800 */
[----:B------:R-:W-:Y:S02]  /*06e0*/  FSETP.NEU.AND P6, PT, R13, -INF , !P1 ;  /* 0xff8000000d00780b */ /* 0x000fe40004fcd000 */
[----:B0-----:R-:W-:Y:S02]  /*06f0*/  IADD3 R8, R32, R33, R2 ;  /* 0x0000002120087210 */ /* 0x001fe40007ffe002 */
[----:B------:R-:W-:Y:S01]  /*0700*/  SEL R32, RZ, 0x4, !P6 ;  /* 0x00000004ff207807 */ /* 0x000fe20007000000 */
[----:B-1----:R-:W-:Y:S01]  /*0710*/  @!P3 FMUL R11, R11, R11 ;  /* 0x0000000b0b0bb220 */ /* 0x002fe20000400000 */
[----:B------:R-:W-:Y:S01]  /*0720*/  FSETP.NEU.AND P6, PT, R5, -INF , P0 ;  /* 0xff8000000500780b */ /* 0x000fe200007cd000 */
[----:B------:R0:W1:Y:S01]  /*0730*/  MUFU.EX2 R2, R18 ;  /* 0x0000001200027308 */ /* 0x0000620000000800 */
[----:B------:R-:W-:Y:S01]  /*0740*/  IADD3 R10, R10, R17, RZ ;  /* 0x000000110a0a7210 */ /* 0x000fe20007ffe0ff */
[----:B------:R-:W-:Y:S01]  /*0750*/  FFMA R6, RZ, R6, R11 ;  /* 0x00000006ff067223 */ /* 0x000fe2000000000b */
[----:B------:R-:W-:-:S02]  /*0760*/  SEL R17, RZ, 0x7fff8, !P6 ;  /* 0x0007fff8ff117807 */ /* 0x000fc40007000000 */
[----:B------:R-:W-:Y:S02]  /*0770*/  LOP3.LUT R10, R10, 0x3, RZ, 0xc0, !PT ;  /* 0x000000030a0a7812 */ /* 0x000fe400078ec0ff */
[----:B------:R-:W-:Y:S01]  /*0780*/  FSEL R0, R15, -INF , !P1 ;  /* 0xff8000000f007808 */ /* 0x000fe20004800000 */
[----:B--2---:R-:W-:Y:S01]  /*0790*/  @!P2 FMUL R9, R9, R9 ;  /* 0x000000090909a220 */ /* 0x004fe20000400000 */
[----:B0-----:R-:W-:Y:S02]  /*07a0*/  FSEL R18, R12, -INF , !P1 ;  /* 0xff8000000c127808 */ /* 0x001fe40004800000 */
[----:B------:R-:W-:Y:S02]  /*07b0*/  IADD3 R10, R10, R17, R32 ;  /* 0x000000110a0a7210 */ /* 0x000fe40007ffe020 */
[----:B------:R-:W-:Y:S02]  /*07c0*/  LOP3.LUT R11, R8, 0xf, RZ, 0xc0, !PT ;  /* 0x0000000f080b7812 */ /* 0x000fe400078ec0ff */
[----:B------:R-:W-:Y:S01]  /*07d0*/  FSETP.GT.AND P2, PT, R0, R7, PT ;  /* 0x000000070000720b */ /* 0x000fe20003f44000 */
[----:B-1----:R-:W-:Y:S01]  /*07e0*/  @!P5 FMUL R2, R2, R2 ;  /* 0x000000020202d220 */ /* 0x002fe20000400000 */
[----:B------:R-:W-:-:S02]  /*07f0*/  FSETP.GT.AND P6, PT, R18, R4, PT ;  /* 0x000000041200720b */ /* 0x000fc40003fc4000 */
[----:B------:R-:W-:Y:S01]  /*0800*/  FSEL R8, R13, -INF , !P1 ;  /* 0xff8000000d087808 */ /* 0x000fe20004800000 */
[----:B------:R-:W-:Y:S01]  /*0810*/  FFMA R2, RZ, R9, R2 ;  /* 0x00000009ff027223 */ /* 0x000fe20000000002 */
[----:B------:R-:W-:Y:S02]  /*0820*/  LEA R10, R10, R11, 0x4 ;  /* 0x0000000b0a0a7211 */ /* 0x000fe400078e20ff */
[C---:B------:R-:W-:Y:S02]  /*0830*/  FSETP.NAN.AND P4, PT, R0.reuse, R0, PT ;  /* 0x000000000000720b */ /* 0x040fe40003f88000 */
[----:B------:R-:W-:Y:S02]  /*0840*/  FSEL R9, R0, R7, P2 ;  /* 0x0000000700097208 */ /* 0x000fe40001000000 */
[C---:B------:R-:W-:Y:S02]  /*0850*/  FSETP.NAN.AND P2, PT, R18.reuse, R18, PT ;  /* 0x000000121200720b */ /* 0x040fe40003f48000 */
[----:B------:R-:W-:-:S02]  /*0860*/  FSEL R17, R18, R4, P6 ;  /* 0x0000000412117208 */ /* 0x000fc40003000000 */
[----:B------:R-:W-:Y:S02]  /*0870*/  FSETP.GT.AND P6, PT, R8, R5, PT ;  /* 0x000000050800720b */ /* 0x000fe40003fc4000 */
[----:B------:R-:W-:Y:S02]  /*0880*/  LOP3.LUT P3, RZ, R10, 0xff, RZ, 0xc0, !PT ;  /* 0x000000ff0aff7812 */ /* 0x000fe4000786c0ff */
[----:B------:R-:W-:Y:S02]  /*0890*/  FSEL R9, R0, R9, P4 ;  /* 0x0000000900097208 */ /* 0x000fe40002000000 */
[----:B------:R-:W-:Y:S02]  /*08a0*/  FSEL R17, R18, R17, P2 ;  /* 0x0000001112117208 */ /* 0x000fe40001000000 */
[----:B------:R-:W-:Y:S01]  /*08b0*/  FSETP.NEU.AND P4, PT, R14, -INF , PT ;  /* 0xff8000000e00780b */ /* 0x000fe20003f8d000 */
[--C-:B------:R-:W-:Y:S01]  /*08c0*/  FADD R32, R7, -R9.reuse ;  /* 0x8000000907207221 */ /* 0x100fe20000000000 */
[----:B------:R-:W-:Y:S01]  /*08d0*/  FSETP.NAN.AND P2, PT, R8, R8, PT ;  /* 0x000000080800720b */ /* 0x000fe20003f48000 */
[----:B------:R-:W-:Y:S01]  /*08e0*/  FADD R33, R0, -R9 ;  /* 0x8000000900217221 */ /* 0x000fe20000000000 */
[----:B------:R-:W-:-:S02]  /*08f0*/  FSEL R11, R8, R5, P6 ;  /* 0x00000005080b7208 */ /* 0x000fc40003000000 */
[----:B------:R-:W-:Y:S02]  /*0900*/  SEL R14, RZ, 0x1, !P3 ;  /* 0x00000001ff0e7807 */ /* 0x000fe40005800000 */
[----:B------:R-:W-:Y:S02]  /*0910*/  FSETP.GT.AND P3, PT, R35, R16, PT ;  /* 0x000000102300720b */ /* 0x000fe40003f64000 */
[C---:B------:R-:W-:Y:S01]  /*0920*/  FSETP.NEU.AND P6, PT, R9.reuse, -INF , PT ;  /* 0xff8000000900780b */ /* 0x040fe20003fcd000 */
[----:B------:R0:W1:Y:S01]  /*0930*/  REDUX.OR UR4, R14 ;  /* 0x000000000e0473c4 */ /* 0x0000620000004000 */
[----:B------:R-:W-:Y:S02]  /*0940*/  FSEL R7, R9, R0, P0 ;  /* 0x0000000009077208 */ /* 0x000fe40000000000 */
[----:B------:R-:W-:Y:S02]  /*0950*/  FSEL R9, R8, R11, P2 ;  /* 0x0000000b08097208 */ /* 0x000fe40001000000 */
[----:B------:R-:W-:Y:S01]  /*0960*/  FSEL R10, R17, R18, P0 ;  /* 0x00000012110a7208 */ /* 0x000fe20000000000 */
[----:B------:R-:W-:Y:S01]  /*0970*/  FADD R18, R18, -R17 ;  /* 0x8000001112127221 */ /* 0x000fe20000000000 */
[----:B------:R-:W-:Y:S01]  /*0980*/  FSEL R34, R35, R16, P3 ;  /* 0x0000001023227208 */ /* 0x000fe20001800000 */
[----:B------:R-:W-:Y:S01]  /*0990*/  FADD R5, R5, -R9 ;  /* 0x8000000905057221 */ /* 0x000fe20000000000 */
[----:B------:R-:W-:-:S02]  /*09a0*/  FSETP.NAN.AND P3, PT, R35, R35, PT ;  /* 0x000000232300720b */ /* 0x000fc40003f68000 */
[----:B------:R-:W-:Y:S01]  /*09b0*/  FSEL R11, R9, R8, P0 ;  /* 0x00000008090b7208 */ /* 0x000fe20000000000 */
[----:B------:R-:W-:Y:S01]  /*09c0*/  FADD R8, R8, -R9 ;  /* 0x8000000908087221 */ /* 0x000fe20000000000 */
[C---:B------:R-:W-:Y:S02]  /*09d0*/  FSETP.NAN.AND P2, PT, R10.reuse, R10, PT ;  /* 0x0000000a0a00720b */ /* 0x040fe40003f48000 */
[----:B------:R-:W-:Y:S02]  /*09e0*/  FSETP.NEU.AND P5, PT, R15, -INF , PT ;  /* 0xff8000000f00780b */ /* 0x000fe40003fad000 */
[C---:B------:R-:W-:Y:S02]  /*09f0*/  FSEL R34, R35.reuse, R34, P3 ;  /* 0x0000002223227208 */ /* 0x040fe40001800000 */
[CC--:B------:R-:W-:Y:S02]  /*0a00*/  FSETP.GT.AND P3, PT, R10.reuse, R11.reuse, PT ;  /* 0x0000000b0a00720b */ /* 0x0c0fe40003f64000 */
[----:B------:R-:W-:Y:S01]  /*0a10*/  FSEL R15, R10, R11, P2 ;  /* 0x0000000b0a0f7208 */ /* 0x000fe20001000000 */
[--C-:B------:R-:W-:Y:S01]  /*0a20*/  FADD R16, R16, -R34.reuse ;  /* 0x8000002210107221 */ /* 0x100fe20000000000 */
[----:B0-----:R-:W-:Y:S01]  /*0a30*/  FSEL R14, R34, R35, P0 ;  /* 0x00000023220e7208 */ /* 0x001fe20000000000 */
[----:B------:R-:W-:Y:S01]  /*0a40*/  FADD R35, R35, -R34 ;  /* 0x8000002223237221 */ /* 0x000fe20000000000 */
[----:B------:R-:W-:-:S02]  /*0a50*/  FSEL R15, R10, R15, P3 ;  /* 0x0000000f0a0f7208 */ /* 0x000fc40001800000 */
[----:B------:R-:W-:Y:S02]  /*0a60*/  FSEL R6, R6, 1, P4 ;  /* 0x3f80000006067808 */ /* 0x000fe40002000000 */
[C---:B------:R-:W-:Y:S02]  /*0a70*/  FSETP.GT.AND P3, PT, R15.reuse, R14, PT ;  /* 0x0000000e0f00720b */ /* 0x040fe40003f64000 */
[----:B------:R-:W-:Y:S02]  /*0a80*/  FSETP.NAN.AND P2, PT, R15, R15, PT ;  /* 0x0000000f0f00720b */ /* 0x000fe40003f48000 */
[----:B------:R-:W-:Y:S02]  /*0a90*/  FSETP.NEU.AND P4, PT, R17, -INF , PT ;  /* 0xff8000001100780b */ /* 0x000fe40003f8d000 */
[----:B------:R-:W-:-:S07]  /*0aa0*/  FSEL R6, R6, RZ, !P1 ;  /* 0x000000ff06067208 */ /* 0x000fce0004800000 */
[----:B------:R-:W-:-:S04]  /*0ab0*/  @!P3 FSEL R15, R15, R14, P2 ;  /* 0x0000000e0f0fb208 */ /* 0x000fc80001000000 */
[C---:B------:R-:W-:Y:S02]  /*0ac0*/  FSETP.GT.AND P2, PT, R15.reuse, R7, PT ;  /* 0x000000070f00720b */ /* 0x040fe40003f44000 */
[----:B------:R-:W-:-:S11]  /*0ad0*/  FSETP.NAN.AND P3, PT, R15, R15, PT ;  /* 0x0000000f0f00720b */ /* 0x000fd60003f68000 */
[----:B------:R-:W-:-:S04]  /*0ae0*/  @!P2 FSEL R15, R15, R7, P3 ;  /* 0x000000070f0fa208 */ /* 0x000fc80001800000 */
[C---:B------:R-:W-:Y:S01]  /*0af0*/  FSETP.NAN.AND P3, PT, R15.reuse, R15, PT ;  /* 0x0000000f0f00720b */ /* 0x040fe20003f68000 */
[----:B------:R-:W0:Y:S02]  /*0b00*/  SHFL.BFLY PT, R0, R15, 0x10, 0x1f ;  /* 0x0e001f000f007f89 */ /* 0x000e2400000e0000 */
[----:B0-----:R-:W-:-:S10]  /*0b10*/  FSETP.GT.AND P2, PT, R15, R0, PT ;  /* 0x000000000f00720b */ /* 0x001fd40003f44000 */
[----:B------:R-:W-:-:S04]  /*0b20*/  @!P3 FSEL R15, R15, R0, P2 ;  /* 0x000000000f0fb208 */ /* 0x000fc80001000000 */
[C---:B------:R-:W-:Y:S01]  /*0b30*/  FSETP.NAN.AND P3, PT, R15.reuse, R15, PT ;  /* 0x0000000f0f00720b */ /* 0x040fe20003f68000 */
[----:B------:R-:W0:Y:S02]  /*0b40*/  SHFL.BFLY PT, R0, R15, 0x8, 0x1f ;  /* 0x0d001f000f007f89 */ /* 0x000e2400000e0000 */
[----:B0-----:R-:W-:-:S13]  /*0b50*/  FSETP.GT.AND P2, PT, R15, R0, PT ;  /* 0x000000000f00720b */ /* 0x001fda0003f44000 */
        /* <DEDUP_REMOVED lines=12> */
[----:B------:R-:W-:Y:S01]  /*0c20*/  @!P2 SEL R15, R15, R0, P3 ;  /* 0x000000000f0fa207 */ /* 0x000fe20001800000 */
[----:B------:R-:W-:Y:S01]  /*0c30*/  FADD R0, -R13, -INF ;  /* 0xff8000000d007421 */ /* 0x000fe20000000100 */
[----:B------:R-:W-:-:S03]  /*0c40*/  FSETP.NEU.AND P2, PT, R12, -INF , PT ;  /* 0xff8000000c00780b */ /* 0x000fc60003f4d000 */
[----:B------:R-:W-:Y:S01]  /*0c50*/  FMUL R12, R0, 1.4426950216293334961 ;  /* 0x3fb8aa3b000c7820 */ /* 0x000fe20000400000 */
[----:B------:R-:W-:-:S04]  /*0c60*/  FADD R0, R13, -R13 ;  /* 0x8000000d0d007221 */ /* 0x000fc80000000000 */
[----:B------:R-:W-:Y:S01]  /*0c70*/  FSETP.GEU.AND P3, PT, R12, -126, PT ;  /* 0xc2fc00000c00780b */ /* 0x000fe20003f6e000 */
[----:B------:R-:W-:-:S12]  /*0c80*/  FMUL R36, R0, 1.4426950216293334961 ;  /* 0x3fb8aa3b00247820 */ /* 0x000fd80000400000 */
[----:B------:R-:W-:-:S04]  /*0c90*/  @!P3 FMUL R12, R12, 0.5 ;  /* 0x3f0000000c0cb820 */ /* 0x000fc80000400000 */
[----:B------:R0:W2:Y:S02]  /*0ca0*/  MUFU.EX2 R37, R12 ;  /* 0x0000000c00257308 */ /* 0x0000a40000000800 */
[----:B0-----:R-:W-:Y:S01]  /*0cb0*/  FSEL R12, R19, 1, P5 ;  /* 0x3f800000130c7808 */ /* 0x001fe20002800000 */
[----:B--2---:R-:W-:Y:S01]  /*0cc0*/  @!P3 FMUL R37, R37, R37 ;  /* 0x000000252525b220 */ /* 0x004fe20000400000 */
[----:B------:R-:W-:-:S13]  /*0cd0*/  FSETP.GEU.AND P3, PT, R36, -126, PT ;  /* 0xc2fc00002400780b */ /* 0x000fda0003f6e000 */
[----:B------:R-:W-:-:S04]  /*0ce0*/  @!P3 FMUL R36, R36, 0.5 ;  /* 0x3f0000002424b820 */ /* 0x000fc80000400000 */
[----:B------:R-:W0:Y:S02]  /*0cf0*/  MUFU.EX2 R0, R36 ;  /* 0x0000002400007308 */ /* 0x000e240000000800 */
[----:B0-----:R-:W-:Y:S01]  /*0d00*/  @!P3 FMUL R0, R0, R0 ;  /* 0x000000000000b220 */ /* 0x001fe20000400000 */
[----:B------:R-:W-:Y:S01]  /*0d10*/  FSETP.NEU.AND P3, PT, R34, -INF , PT ;  /* 0xff8000002200780b */ /* 0x000fe20003f6d000 */
[----:B------:R-:W-:Y:S01]  /*0d20*/  FMUL R34, R33, 1.4426950216293334961 ;  /* 0x3fb8aa3b21227820 */ /* 0x000fe20000400000 */
[----:B------:R-:W-:Y:S01]  /*0d30*/  FMUL R33, R35, 1.4426950216293334961 ;  /* 0x3fb8aa3b23217820 */ /* 0x000fe20000400000 */
[----:B------:R-:W-:Y:S01]  /*0d40*/  FFMA R0, RZ, R37, R0 ;  /* 0x00000025ff007223 */ /* 0x000fe20000000000 */
[----:B------:R-:W-:Y:S01]  /*0d50*/  FMUL R37, R32, 1.4426950216293334961 ;  /* 0x3fb8aa3b20257820 */ /* 0x000fe20000400000 */
[----:B------:R-:W-:Y:S01]  /*0d60*/  FMUL R35, R16, 1.4426950216293334961 ;  /* 0x3fb8aa3b10237820 */ /* 0x000fe20000400000 */
[----:B------:R-:W-:-:S13]  /*0d70*/  FSETP.GEU.AND P5, PT, R34, -126, PT ;  /* 0xc2fc00002200780b */ /* 0x000fda0003fae000 */
[----:B------:R-:W-:-:S04]  /*0d80*/  @!P5 FMUL R34, R34, 0.5 ;  /* 0x3f0000002222d820 */ /* 0x000fc80000400000 */
[----:B------:R0:W2:Y:S02]  /*0d90*/  MUFU.EX2 R19, R34 ;  /* 0x0000002200137308 */ /* 0x0000a40000000800 */
[----:B0-----:R-:W-:-:S04]  /*0da0*/  SHF.R.U32.HI R34, RZ, 0x5, R29 ;  /* 0x00000005ff227819 */ /* 0x001fc8000001161d */
[----:B------:R-:W-:Y:S01]  /*0db0*/  SGXT.U32 R34, R34, 0x1 ;  /* 0x000000012222781a */ /* 0x000fe20000000000 */
[----:B--2---:R-:W-:Y:S01]  /*0dc0*/  @!P5 FMUL R19, R19, R19 ;  /* 0x000000131313d220 */ /* 0x004fe20000400000 */
[----:B------:R-:W-:-:S04]  /*0dd0*/  FSETP.GEU.AND P5, PT, R37, -126, PT ;  /* 0xc2fc00002500780b */ /* 0x000fc80003fae000 */
[----:B------:R-:W-:-:S09]  /*0de0*/  FSEL R19, R19, 1, P6 ;  /* 0x3f80000013137808 */ /* 0x000fd20003000000 */
[----:B------:R-:W-:-:S04]  /*0df0*/  @!P5 FMUL R37, R37, 0.5 ;  /* 0x3f0000002525d820 */ /* 0x000fc80000400000 */
[----:B------:R-:W0:Y:S02]  /*0e00*/  MUFU.EX2 R32, R37 ;  /* 0x0000002500207308 */ /* 0x000e240000000800 */
[----:B0-----:R-:W-:Y:S01]  /*0e10*/  @!P5 FMUL R32, R32, R32 ;  /* 0x000000202020d220 */ /* 0x001fe20000400000 */
[----:B------:R-:W-:-:S04]  /*0e20*/  FSETP.GEU.AND P5, PT, R33, -126, PT ;  /* 0xc2fc00002100780b */ /* 0x000fc80003fae000 */
[----:B------:R-:W-:Y:S01]  /*0e30*/  FSEL R16, R32, 1, P6 ;  /* 0x3f80000020107808 */ /* 0x000fe20003000000 */
[----:B------:R-:W-:Y:S01]  /*0e40*/  FADD R32, R4, -R17 ;  /* 0x8000001104207221 */ /* 0x000fe20000000000 */
[----:B------:R-:W-:Y:S01]  /*0e50*/  FSETP.GEU.AND P6, PT, R35, -126, PT ;  /* 0xc2fc00002300780b */ /* 0x000fe20003fce000 */
[----:B-1----:R-:W-:Y:S02]  /*0e60*/  IMAD.U32 R4, RZ, RZ, UR4 ;  /* 0x00000004ff047e24 */ /* 0x002fe4000f8e00ff */
[----:B------:R-:W-:-:S03]  /*0e70*/  FMUL R32, R32, 1.4426950216293334961 ;  /* 0x3fb8aa3b20207820 */ /* 0x000fc60000400000 */
[----:B------:R-:W-:Y:S01]  /*0e80*/  PRMT R4, R4, 0x8880, RZ ;  /* 0x0000888004047816 */ /* 0x000fe200000000ff */
[----:B------:R-:W-:-:S03]  /*0e90*/  @!P5 FMUL R33, R33, 0.5 ;  /* 0x3f0000002121d820 */ /* 0x000fc60000400000 */
[----:B------:R-:W-:Y:S01]  /*0ea0*/  PRMT R37, R4, 0x7710, RZ ;  /* 0x0000771004257816 */ /* 0x000fe200000000ff */
[----:B------:R0:W1:Y:S02]  /*0eb0*/  MUFU.EX2 R36, R33 ;  /* 0x0000002100247308 */ /* 0x0000640000000800 */
[----:B------:R-:W-:-:S06]  /*0ec0*/  @!P6 FMUL R35, R35, 0.5 ;  /* 0x3f0000002323e820 */ /* 0x000fcc0000400000 */
[----:B------:R-:W2:Y:S01]  /*0ed0*/  MUFU.EX2 R17, R35 ;  /* 0x0000002300117308 */ /* 0x000ea20000000800 */
[----:B0-----:R-:W-:-:S04]  /*0ee0*/  SHF.L.U32 R33, R30, 0x1, RZ ;  /* 0x000000011e217819 */ /* 0x001fc800000006ff */
[----:B------:R-:W-:Y:S01]  /*0ef0*/  LOP3.LUT R34, R33, R34, RZ, 0xfc, !PT ;  /* 0x0000002221227212 */ /* 0x000fe200078efcff */
[----:B------:R-:W-:Y:S01]  /*0f00*/  IMAD R30, R30, 0x6, R33 ;  /* 0x000000061e1e7824 */ /* 0x000fe200078e0221 */
[----:B-1----:R-:W-:Y:S01]  /*0f10*/  @!P5 FMUL R36, R36, R36 ;  /* 0x000000242424d220 */ /* 0x002fe20000400000 */
[----:B------:R-:W-:-:S04]  /*0f20*/  LOP3.LUT P5, RZ, R29, 0x1f, RZ, 0xc0, !PT ;  /* 0x0000001f1dff7812 */ /* 0x000fc800078ac0ff */
[----:B------:R-:W-:Y:S01]  /*0f30*/  FSEL R36, R36, 1, P3 ;  /* 0x3f80000024247808 */ /* 0x000fe20001800000 */
[----:B--2---:R-:W-:Y:S01]  /*0f40*/  @!P6 FMUL R17, R17, R17 ;  /* 0x000000111111e220 */ /* 0x004fe20000400000 */
[----:B------:R-:W-:-:S04]  /*0f50*/  ISETP.GE.U32.AND P6, PT, R29, 0x10, PT ;  /* 0x000000101d00780c */ /* 0x000fc80003fc6070 */
[----:B------:R-:W-:-:S03]  /*0f60*/  FSEL R17, R17, 1, P3 ;  /* 0x3f80000011117808 */ /* 0x000fc60001800000 */
[----:B------:R0:W-:Y:S04]  /*0f70*/  @!P5 STS.U8 [R34], R37 ;  /* 0x000000252200d388 */ /* 0x0001e80000000000 */
[----:B------:R-:W-:Y:S01]  /*0f80*/  BAR.SYNC.DEFER_BLOCKING 0x0 ;  /* 0x0000000000007b1d */ /* 0x000fe20000010000 */
[----:B------:R-:W-:Y:S01]  /*0f90*/  LOP3.LUT P3, RZ, R29, 0x3f1, RZ, 0xc0, !PT ;  /* 0x000003f11dff7812 */ /* 0x000fe2000786c0ff */
[----:B------:R-:W-:Y:S01]  /*0fa0*/  @P0 FFMA R6, R6, R36, R17 ;  /* 0x0000002406060223 */ /* 0x000fe20000000011 */
[----:B------:R-:W-:Y:S02]  /*0fb0*/  @!P1 IMAD.MOV.U32 R17, RZ, RZ, 0x12f00000 ;  /* 0x12f00000ff119424 */ /* 0x000fe400078e00ff */
[----:B0-----:R-:W-:Y:S01]  /*0fc0*/  IMAD R34, R34, 0x3, R34 ;  /* 0x0000000322227824 */ /* 0x001fe200078e0222 */
[----:B------:R-:W-:Y:S01]  /*0fd0*/  FMUL R37, R18, 1.4426950216293334961 ;  /* 0x3fb8aa3b12257820 */ /* 0x000fe20000400000 */
[----:B------:R-:W-:Y:S01]  /*0fe0*/  FSEL R18, R2, 1, P2 ;  /* 0x3f80000002127808 */ /* 0x000fe20001000000 */
[----:B------:R-:W0:Y:S03]  /*0ff0*/  @!P1 R2UR UR7, R17 ;  /* 0x00000000110793c2 */ /* 0x000e2600000e0000 */
[----:B------:R-:W-:Y:S01]  /*1000*/  FSETP.GEU.AND P2, PT, R37, -126, PT ;  /* 0xc2fc00002500780b */ /* 0x000fe20003f4e000 */
[----:B------:R-:W1:-:S12]  /*1010*/  @!P6 LDS.U8 R3, [R29] ;  /* 0x000000001d03e984 */ /* 0x000e580000000000 */
[----:B------:R-:W-:Y:S01]  /*1020*/  @!P2 FMUL R37, R37, 0.5 ;  /* 0x3f0000002525a820 */ /* 0x000fe20000400000 */
[----:B-1----:R-:W1:Y:S02]  /*1030*/  SHFL.BFLY PT, R4, R3, 0x1, 0x1f ;  /* 0x0c201f0003047f89 */ /* 0x002e6400000e0000 */
[----:B-1----:R-:W-:Y:S01]  /*1040*/  LOP3.LUT R4, R3, R4, RZ, 0xfc, !PT ;  /* 0x0000000403047212 */ /* 0x002fe200078efcff */
[----:B------:R-:W-:-:S03]  /*1050*/  IMAD R3, R29, 0x3, R29 ;  /* 0x000000031d037824 */ /* 0x000fc600078e021d */
[----:B------:R-:W-:-:S04]  /*1060*/  PRMT R4, R4, 0x8880, RZ ;  /* 0x0000888004047816 */ /* 0x000fc800000000ff */
[----:B------:R-:W-:-:S05]  /*1070*/  PRMT R35, R4, 0x7710, RZ ;  /* 0x0000771004237816 */ /* 0x000fca00000000ff */
[----:B------:R1:W-:Y:S04]  /*1080*/  @!P3 STS.U8 [R29], R35 ;  /* 0x000000231d00b388 */ /* 0x0003e80000000000 */
[----:B------:R-:W-:Y:S06]  /*1090*/  BAR.SYNC.DEFER_BLOCKING 0x0 ;  /* 0x0000000000007b1d */ /* 0x000fec0000010000 */
[----:B-1----:R-:W1:Y:S02]  /*10a0*/  MUFU.EX2 R29, R37 ;  /* 0x00000025001d7308 */ /* 0x002e640000000800 */
[----:B-1----:R-:W-:Y:S01]  /*10b0*/  @!P2 FMUL R29, R29, R29 ;  /* 0x0000001d1d1da220 */ /* 0x002fe20000400000 */
[C---:B------:R-:W-:Y:S01]  /*10c0*/  FSETP.GEU.AND P2, PT, R32.reuse, -126, PT ;  /* 0xc2fc00002000780b */ /* 0x040fe20003f4e000 */
[----:B------:R-:W-:Y:S03]  /*10d0*/  LDS.U8 R4, [R33] ;  /* 0x0000000021047984 */ /* 0x000fe60000000000 */
[----:B------:R-:W-:Y:S01]  /*10e0*/  FSEL R29, R29, 1, P4 ;  /* 0x3f8000001d1d7808 */ /* 0x000fe20002000000 */
[----:B------:R-:W-:Y:S08]  /*10f0*/  BAR.SYNC.DEFER_BLOCKING 0x0 ;  /* 0x0000000000007b1d */ /* 0x000ff00000010000 */
[----:B------:R-:W-:Y:S01]  /*1100*/  @!P2 FMUL R32, R32, 0.5 ;  /* 0x3f0000002020a820 */ /* 0x000fe20000400000 */
[----:B------:R1:W-:Y:S04]  /*1110*/  @!P5 STS [R34], R15 ;  /* 0x0000000f2200d388 */ /* 0x0003e80000000800 */
[----:B------:R-:W-:Y:S06]  /*1120*/  BAR.SYNC.DEFER_BLOCKING 0x0 ;  /* 0x0000000000007b1d */ /* 0x000fec0000010000 */
[----:B-1----:R1:W2:Y:S02]  /*1130*/  MUFU.EX2 R15, R32 ;  /* 0x00000020000f7308 */ /* 0x0022a40000000800 */
[----:B-1----:R-:W-:Y:S01]  /*1140*/  FMUL R32, R5, 1.4426950216293334961 ;  /* 0x3fb8aa3b05207820 */ /* 0x002fe20000400000 */
[----:B--2---:R-:W-:Y:S01]  /*1150*/  @!P2 FMUL R15, R15, R15 ;  /* 0x0000000f0f0fa220 */ /* 0x004fe20000400000 */
[----:B------:R-:W1:Y:S04]  /*1160*/  @!P6 LDS R31, [R3] ;  /* 0x00000000031fe984 */ /* 0x000e680000000800 */
[----:B-1----:R-:W1:Y:S02]  /*1170*/  SHFL.BFLY PT, R2, R31, 0x1, 0x1f ;  /* 0x0c201f001f027f89 */ /* 0x002e6400000e0000 */
[----:B-1----:R-:W-:-:S04]  /*1180*/  FSETP.GT.AND P2, PT, R31, R2, PT ;  /* 0x000000021f00720b */ /* 0x002fc80003f44000 */
[C---:B------:R-:W-:Y:S02]  /*1190*/  SEL R2, R31.reuse, R2, P2 ;  /* 0x000000021f027207 */ /* 0x040fe40001000000 */
[----:B------:R-:W-:-:S04]  /*11a0*/  FSETP.NAN.AND P2, PT, R31, R31, PT ;  /* 0x0000001f1f00720b */ /* 0x000fc80003f48000 */
[----:B------:R-:W-:Y:S01]  /*11b0*/  SEL R35, R31, R2, P2 ;  /* 0x000000021f237207 */ /* 0x000fe20001000000 */
[----:B------:R-:W-:Y:S01]  /*11c0*/  FMUL R31, R8, 1.4426950216293334961 ;  /* 0x3fb8aa3b081f7820 */ /* 0x000fe20000400000 */
[----:B------:R-:W-:Y:S02]  /*11d0*/  FSETP.NEU.AND P2, PT, R13, -INF , PT ;  /* 0xff8000000d00780b */ /* 0x000fe40003f4d000 */
[----:B------:R-:W-:Y:S01]  /*11e0*/  FSEL R8, R15, 1, P4 ;  /* 0x3f8000000f087808 */ /* 0x000fe20002000000 */
[----:B------:R-:W-:Y:S01]  /*11f0*/  @!P3 STS [R3], R35 ;  /* 0x000000230300b388 */ /* 0x000fe20000000800 */
[----:B------:R-:W-:-:S03]  /*1200*/  FSEL R0, R0, 1, P2 ;  /* 0x3f80000000007808 */ /* 0x000fc60001000000 */
[----:B------:R-:W-:Y:S01]  /*1210*/  BAR.SYNC.DEFER_BLOCKING 0x0 ;  /* 0x0000000000007b1d */ /* 0x000fe20000010000 */
[----:B------:R-:W-:Y:S02]  /*1220*/  FSETP.GEU.AND P2, PT, R32, -126, PT ;  /* 0xc2fc00002000780b */ /* 0x000fe40003f4e000 */
[----:B------:R-:W-:-:S11]  /*1230*/  FSETP.GEU.AND P4, PT, R31, -126, PT ;  /* 0xc2fc00001f00780b */ /* 0x000fd60003f8e000 */
[----:B------:R-:W-:Y:S02]  /*1240*/  @!P2 FMUL R32, R32, 0.5 ;  /* 0x3f0000002020a820 */ /* 0x000fe40000400000 */
[----:B------:R-:W-:Y:S02]  /*1250*/  @!P4 FMUL R31, R31, 0.5 ;  /* 0x3f0000001f1fc820 */ /* 0x000fe40000400000 */
[----:B------:R-:W1:Y:S01]  /*1260*/  MUFU.EX2 R13, R32 ;  /* 0x00000020000d7308 */ /* 0x000e620000000800 */
[----:B------:R-:W2:Y:S07]  /*1270*/  LDS R2, [R30] ;  /* 0x000000001e027984 */ /* 0x000eae0000000800 */
[----:B------:R-:W3:Y:S01]  /*1280*/  MUFU.EX2 R5, R31 ;  /* 0x0000001f00057308 */ /* 0x000ee20000000800 */
[----:B------:R-:W-:Y:S01]  /*1290*/  BAR.SYNC.DEFER_BLOCKING 0x0 ;  /* 0x0000000000007b1d */ /* 0x000fe20000010000 */
[----:B-1----:R-:W-:Y:S01]  /*12a0*/  @!P2 FMUL R13, R13, R13 ;  /* 0x0000000d0d0da220 */ /* 0x002fe20000400000 */
[----:B---3--:R-:W-:Y:S01]  /*12b0*/  @!P4 FMUL R5, R5, R5 ;  /* 0x000000050505c220 */ /* 0x008fe20000400000 */
[----:B------:R-:W-:-:S04]  /*12c0*/  FSETP.NEU.AND P4, PT, R9, -INF , PT ;  /* 0xff8000000900780b */ /* 0x000fc80003f8d000 */
[----:B------:R-:W-:Y:S01]  /*12d0*/  FSEL R5, R5, 1, P4 ;  /* 0x3f80000005057808 */ /* 0x000fe20002000000 */
[--C-:B--2---:R-:W-:Y:S01]  /*12e0*/  FADD R11, R11, -R2.reuse ;  /* 0x800000020b0b7221 */ /* 0x104fe20000000000 */
[----:B------:R-:W-:Y:S01]  /*12f0*/  FSETP.NEU.AND P2, PT, R2, -INF , PT ;  /* 0xff8000000200780b */ /* 0x000fe20003f4d000 */
[--C-:B------:R-:W-:Y:S01]  /*1300*/  FADD R10, R10, -R2.reuse ;  /* 0x800000020a0a7221 */ /* 0x100fe20000000000 */
[--C-:B------:R-:W-:Y:S01]  /*1310*/  FADD R14, R14, -R2.reuse ;  /* 0x800000020e0e7221 */ /* 0x100fe20000000000 */
[----:B------:R-:W-:Y:S01]  /*1320*/  FMUL R11, R11, 1.4426950216293334961 ;  /* 0x3fb8aa3b0b0b7820 */ /* 0x000fe20000400000 */
[----:B------:R-:W-:Y:S01]  /*1330*/  FADD R7, R7, -R2 ;  /* 0x8000000207077221 */ /* 0x000fe20000000000 */
[----:B------:R-:W-:Y:S01]  /*1340*/  FMUL R9, R10, 1.4426950216293334961 ;  /* 0x3fb8aa3b0a097820 */ /* 0x000fe20000400000 */
[----:B------:R-:W-:Y:S01]  /*1350*/  FSEL R10, R13, 1, P4 ;  /* 0x3f8000000d0a7808 */ /* 0x000fe20002000000 */
[----:B------:R-:W-:Y:S01]  /*1360*/  FMUL R14, R14, 1.4426950216293334961 ;  /* 0x3fb8aa3b0e0e7820 */ /* 0x000fe20000400000 */
[----:B------:R-:W-:Y:S01]  /*1370*/  FSEL R15, R11, RZ, P2 ;  /* 0x000000ff0b0f7208 */ /* 0x000fe20001000000 */
[----:B------:R-:W-:Y:S01]  /*1380*/  FMUL R7, R7, 1.4426950216293334961 ;  /* 0x3fb8aa3b07077820 */ /* 0x000fe20000400000 */
[----:B------:R-:W-:-:S02]  /*1390*/  FSEL R11, R9, RZ, P2 ;  /* 0x000000ff090b7208 */ /* 0x000fc40001000000 */
[----:B------:R-:W-:Y:S02]  /*13a0*/  FSETP.GEU.AND P4, PT, R15, -126, PT ;  /* 0xc2fc00000f00780b */ /* 0x000fe40003f8e000 */
[----:B------:R-:W-:Y:S02]  /*13b0*/  FSEL R13, R14, RZ, P2 ;  /* 0x000000ff0e0d7208 */ /* 0x000fe40001000000 */
[----:B------:R-:W-:Y:S02]  /*13c0*/  FSEL R31, R7, RZ, P2 ;  /* 0x000000ff071f7208 */ /* 0x000fe40001000000 */
[----:B------:R-:W-:Y:S02]  /*13d0*/  FSETP.GEU.AND P2, PT, R11, -126, PT ;  /* 0xc2fc00000b00780b */ /* 0x000fe40003f4e000 */
[----:B------:R-:W-:Y:S02]  /*13e0*/  FSEL R9, R0, RZ, !P1 ;  /* 0x000000ff00097208 */ /* 0x000fe40004800000 */
[----:B------:R-:W-:-:S03]  /*13f0*/  FSEL R7, R18, RZ, !P1 ;  /* 0x000000ff12077208 */ /* 0x000fc60004800000 */
[----:B------:R-:W-:Y:S01]  /*1400*/  @!P4 FMUL R15, R15, 0.5 ;  /* 0x3f0000000f0fc820 */ /* 0x000fe20000400000 */
[----:B------:R-:W-:Y:S01]  /*1410*/  @P0 FFMA R9, R9, R5, R10 ;  /* 0x0000000509090223 */ /* 0x000fe2000000000a */
[----:B------:R-:W-:Y:S01]  /*1420*/  @P0 FFMA R7, R7, R29, R8 ;  /* 0x0000001d07070223 */ /* 0x000fe20000000008 */
[----:B------:R-:W-:Y:S01]  /*1430*/  FSEL R5, R12, RZ, !P1 ;  /* 0x000000ff0c057208 */ /* 0x000fe20004800000 */
[----:B------:R-:W1:Y:S02]  /*1440*/  MUFU.EX2 R32, R15 ;  /* 0x0000000f00207308 */ /* 0x000e640000000800 */
[----:B------:R-:W-:Y:S02]  /*1450*/  @!P2 FMUL R11, R11, 0.5 ;  /* 0x3f0000000b0ba820 */ /* 0x000fe40000400000 */
[----:B------:R-:W-:Y:S01]  /*1460*/  @P0 FFMA R5, R5, R19, R16 ;  /* 0x0000001305050223 */ /* 0x000fe20000000010 */
[----:B------:R-:W-:-:S03]  /*1470*/  @!P1 MOV R16, 0x0 ;  /* 0x0000000000109802 */ /* 0x000fc60000000f00 */
[----:B------:R-:W2:Y:S01]  /*1480*/  MUFU.EX2 R14, R11 ;  /* 0x0000000b000e7308 */ /* 0x000ea20000000800 */
[----:B------:R-:W0:Y:S01]  /*1490*/  @!P1 R2UR UR6, R16 ;  /* 0x00000000100693c2 */ /* 0x000e2200000e0000 */
[----:B-1----:R-:W-:Y:S01]  /*14a0*/  @!P4 FMUL R32, R32, R32 ;  /* 0x000000202020c220 */ /* 0x002fe20000400000 */
[----:B------:R-:W-:-:S03]  /*14b0*/  FSETP.GEU.AND P4, PT, R13, -126, PT ;  /* 0xc2fc00000d00780b */ /* 0x000fc60003f8e000 */
[----:B------:R-:W-:Y:S01]  /*14c0*/  FMUL R32, R9, R32 ;  /* 0x0000002009207220 */ /* 0x000fe20000400000 */
[----:B--2---:R-:W-:Y:S01]  /*14d0*/  @!P2 FMUL R14, R14, R14 ;  /* 0x0000000e0e0ea220 */ /* 0x004fe20000400000 */
[----:B------:R-:W-:-:S03]  /*14e0*/  FSETP.GEU.AND P2, PT, R31, -126, PT ;  /* 0xc2fc00001f00780b */ /* 0x000fc60003f4e000 */
[----:B------:R-:W-:-:S05]  /*14f0*/  FFMA R7, R7, R14, R32 ;  /* 0x0000000e07077223 */ /* 0x000fca0000000020 */
[----:B------:R-:W-:Y:S01]  /*1500*/  @!P4 FMUL R13, R13, 0.5 ;  /* 0x3f0000000d0dc820 */ /* 0x000fe20000400000 */
[----:B------:R-:W-:-:S05]  /*1510*/  CS2R R14, SRZ ;  /* 0x00000000000e7805 */ /* 0x000fca000001ff00 */
[----:B------:R-:W1:Y:S01]  /*1520*/  MUFU.EX2 R13, R13 ;  /* 0x0000000d000d7308 */ /* 0x000e620000000800 */
[----:B------:R-:W-:-:S07]  /*1530*/  @!P2 FMUL R31, R31, 0.5 ;  /* 0x3f0000001f1fa820 */ /* 0x000fce0000400000 */
[----:B------:R-:W2:Y:S01]  /*1540*/  MUFU.EX2 R0, R31 ;  /* 0x0000001f00007308 */ /* 0x000ea20000000800 */
[----:B-1----:R-:W-:-:S04]  /*1550*/  @!P4 FMUL R13, R13, R13 ;  /* 0x0000000d0d0dc220 */ /* 0x002fc80000400000 */
[----:B------:R-:W-:Y:S01]  /*1560*/  FFMA R7, R6, R13, R7 ;  /* 0x0000000d06077223 */ /* 0x000fe20000000007 */
[----:B--2---:R-:W-:-:S04]  /*1570*/  @!P2 FMUL R0, R0, R0 ;  /* 0x000000000000a220 */ /* 0x004fc80000400000 */
[----:B------:R-:W-:-:S05]  /*1580*/  FFMA R7, R5, R0, R7 ;  /* 0x0000000005077223 */ /* 0x000fca0000000007 */
[----:B------:R-:W1:Y:S02]  /*1590*/  SHFL.BFLY PT, R0, R7, 0x10, 0x1f ;  /* 0x0e001f0007007f89 */ /* 0x000e6400000e0000 */
[----:B-1----:R-:W-:Y:S01]  /*15a0*/  FADD R0, R7, R0 ;  /* 0x0000000007007221 */ /* 0x002fe20000000000 */
[----:B------:R-:W-:-:S04]  /*15b0*/  @!P1 MOV R7, 0x12f00000 ;  /* 0x12f0000000079802 */ /* 0x000fc80000000f00 */
[----:B------:R-:W1:Y:S01]  /*15c0*/  SHFL.BFLY PT, R5, R0, 0x8, 0x1f ;  /* 0x0d001f0000057f89 */ /* 0x000e6200000e0000 */
[----:B------:R-:W2:Y:S01]  /*15d0*/  @!P1 R2UR UR5, R7 ;  /* 0x00000000070593c2 */ /* 0x000ea200000e0000 */
[----:B-1----:R-:W-:-:S05]  /*15e0*/  FADD R5, R0, R5 ;  /* 0x0000000500057221 */ /* 0x002fca0000000000 */
[----:B------:R-:W1:Y:S02]  /*15f0*/  SHFL.BFLY PT, R6, R5, 0x4, 0x1f ;  /* 0x0c801f0005067f89 */ /* 0x000e6400000e0000 */
[----:B-1----:R-:W-:-:S05]  /*1600*/  FADD R8, R5, R6 ;  /* 0x0000000605087221 */ /* 0x002fca0000000000 */
[----:B------:R-:W1:Y:S02]  /*1610*/  SHFL.BFLY PT, R9, R8, 0x2, 0x1f ;  /* 0x0c401f0008097f89 */ /* 0x000e6400000e0000 */
[----:B-1----:R-:W-:-:S05]  /*1620*/  FADD R9, R8, R9 ;  /* 0x0000000908097221 */ /* 0x002fca0000000000 */
[----:B------:R-:W1:Y:S02]  /*1630*/  SHFL.BFLY PT, R6, R9, 0x1, 0x1f ;  /* 0x0c201f0009067f89 */ /* 0x000e6400000e0000 */
[----:B-1----:R-:W-:Y:S01]  /*1640*/  FADD R13, R9, R6 ;  /* 0x00000006090d7221 */ /* 0x002fe20000000000 */
[----:B------:R-:W-:Y:S01]  /*1650*/  @!P1 MOV R6, 0x0 ;  /* 0x0000000000069802 */ /* 0x000fe20000000f00 */
[----:B------:R-:W-:-:S03]  /*1660*/  CS2R R8, SRZ ;  /* 0x0000000000087805 */ /* 0x000fc6000001ff00 */
[----:B------:R1:W-:Y:S01]  /*1670*/  @!P5 STS [R34], R13 ;  /* 0x0000000d2200d388 */ /* 0x0003e20000000800 */
[----:B------:R-:W2:Y:S03]  /*1680*/  @!P1 R2UR UR4, R6 ;  /* 0x00000000060493c2 */ /* 0x000ea600000e0000 */
[----:B------:R-:W-:Y:S01]  /*1690*/  BAR.SYNC.DEFER_BLOCKING 0x0 ;  /* 0x0000000000007b1d */ /* 0x000fe20000010000 */
[----:B-1----:R-:W-:-:S05]  /*16a0*/  CS2R R12, SRZ ;  /* 0x00000000000c7805 */ /* 0x002fca000001ff00 */
[----:B------:R-:W1:Y:S04]  /*16b0*/  @!P6 LDS R28, [R3] ;  /* 0x00000000031ce984 */ /* 0x000e680000000800 */
[----:B-1----:R-:W1:Y:S02]  /*16c0*/  SHFL.BFLY PT, R11, R28, 0x1, 0x1f ;  /* 0x0c201f001c0b7f89 */ /* 0x002e6400000e0000 */
[----:B-1----:R-:W-:Y:S02]  /*16d0*/  FADD R0, R28, R11 ;  /* 0x0000000b1c007221 */ /* 0x002fe40000000000 */
[----:B------:R-:W-:-:S03]  /*16e0*/  CS2R R10, SRZ ;  /* 0x00000000000a7805 */ /* 0x000fc6000001ff00 */
[----:B------:R-:W-:Y:S04]  /*16f0*/  @!P3 STS [R3], R0 ;  /* 0x000000000300b388 */ /* 0x000fe80000000800 */
[----:B------:R-:W-:Y:S06]  /*1700*/  BAR.SYNC.DEFER_BLOCKING 0x0 ;  /* 0x0000000000007b1d */ /* 0x000fec0000010000 */
[----:B--2---:R-:W2:Y:S04]  /*1710*/  @!P1 LDG.E.EF.128 R8, desc[UR4][R22.64] ;  /* 0x0000000416089981 */ /* 0x004ea8200c0e1d00 */
[----:B0-----:R-:W2:Y:S01]  /*1720*/  @!P1 LDG.E.EF.128 R12, desc[UR6][R24.64] ;  /* 0x00000006180c9981 */ /* 0x001ea2200c0e1d00 */
[----:B------:R-:W-:-:S03]  /*1730*/  ULDC.64 UR4, c[0x0][0x118] ;  /* 0x0000460000047ab9 */ /* 0x000fc60000000a00 */
[----:B------:R-:W0:Y:S02]  /*1740*/  LDS R30, [R30] ;  /* 0x000000001e1e7984 */ /* 0x000e240000000800 */
[----:B0-----:R-:W-:Y:S01]  /*1750*/  FSETP.GT.AND P4, PT, |R30|, 8.50705917302346158658e+37, PT ;  /* 0x7e8000001e00780b */ /* 0x001fe20003f84200 */
[----:B--2---:R-:W-:Y:S01]  /*1760*/  FADD R5, R12, R8 ;  /* 0x000000080c057221 */ /* 0x004fe20000000000 */
[----:B------:R-:W-:Y:S01]  /*1770*/  FADD R3, R14, R10 ;  /* 0x0000000a0e037221 */ /* 0x000fe20000000000 */
[----:B------:R-:W-:Y:S01]  /*1780*/  FADD R9, R13, R9 ;  /* 0x000000090d097221 */ /* 0x000fe20000000000 */
[----:B------:R-:W-:Y:S01]  /*1790*/  FADD R11, R15, R11 ;  /* 0x0000000b0f0b7221 */ /* 0x000fe20000000000 */
[C---:B------:R-:W-:Y:S01]  /*17a0*/  FADD R5, -R2.reuse, R5 ;  /* 0x0000000502057221 */ /* 0x040fe20000000100 */
[C---:B------:R-:W-:Y:S01]  /*17b0*/  FADD R3, -R2.reuse, R3 ;  /* 0x0000000302037221 */ /* 0x040fe20000000100 */
[C---:B------:R-:W-:Y:S01]  /*17c0*/  FADD R9, -R2.reuse, R9 ;  /* 0x0000000902097221 */ /* 0x040fe20000000100 */
[----:B------:R-:W-:Y:S01]  /*17d0*/  FADD R11, -R2, R11 ;  /* 0x0000000b020b7221 */ /* 0x000fe20000000100 */
[----:B------:R-:W-:Y:S01]  /*17e0*/  FMUL R5, R5, 1.4426950216293334961 ;  /* 0x3fb8aa3b05057820 */ /* 0x000fe20000400000 */
[----:B------:R-:W-:Y:S01]  /*17f0*/  FMUL R0, R3, 1.4426950216293334961 ;  /* 0x3fb8aa3b03007820 */ /* 0x000fe20000400000 */
[----:B------:R-:W-:Y:S01]  /*1800*/  FMUL R9, R9, 1.4426950216293334961 ;  /* 0x3fb8aa3b09097820 */ /* 0x000fe20000400000 */
[----:B------:R-:W-:Y:S01]  /*1810*/  FMUL R6, R11, 1.4426950216293334961 ;  /* 0x3fb8aa3b0b067820 */ /* 0x000fe20000400000 */
[----:B------:R-:W-:-:S02]  /*1820*/  @P0 MOV R10, 0x0 ;  /* 0x00000000000a0802 */ /* 0x000fc40000000f00 */
[----:B------:R-:W-:Y:S02]  /*1830*/  FSETP.GEU.AND P5, PT, R5, -126, PT ;  /* 0xc2fc00000500780b */ /* 0x000fe40003fae000 */
[----:B------:R-:W-:Y:S01]  /*1840*/  FSETP.GEU.AND P6, PT, R9, -126, PT ;  /* 0xc2fc00000900780b */ /* 0x000fe20003fce000 */
[----:B------:R0:W1:Y:S01]  /*1850*/  @P0 R2UR UR6, R10 ;  /* 0x000000000a0603c2 */ /* 0x00006200000e0000 */
[----:B------:R-:W-:Y:S02]  /*1860*/  FSETP.GEU.AND P2, PT, R0, -126, PT ;  /* 0xc2fc00000000780b */ /* 0x000fe40003f4e000 */
[----:B------:R-:W-:Y:S02]  /*1870*/  FSETP.GEU.AND P3, PT, R6, -126, PT ;  /* 0xc2fc00000600780b */ /* 0x000fe40003f6e000 */
[----:B------:R-:W-:Y:S02]  /*1880*/  @P0 MOV R11, 0x12f00000 ;  /* 0x12f00000000b0802 */ /* 0x000fe40000000f00 */
[----:B------:R-:W-:-:S02]  /*1890*/  @P0 MOV R12, 0x0 ;  /* 0x00000000000c0802 */ /* 0x000fc40000000f00 */
[----:B------:R-:W-:Y:S01]  /*18a0*/  @P0 MOV R13, 0x12f00000 ;  /* 0x12f00000000d0802 */ /* 0x000fe20000000f00 */
[----:B------:R-:W-:Y:S01]  /*18b0*/  @!P5 FMUL R5, R5, 0.5 ;  /* 0x3f0000000505d820 */ /* 0x000fe20000400000 */
[----:B------:R0:W1:Y:S01]  /*18c0*/  @P0 R2UR UR7, R11 ;  /* 0x000000000b0703c2 */ /* 0x00006200000e0000 */
[----:B------:R-:W-:Y:S02]  /*18d0*/  @!P6 FMUL R9, R9, 0.5 ;  /* 0x3f0000000909e820 */ /* 0x000fe40000400000 */
[----:B------:R-:W2:Y:S01]  /*18e0*/  MUFU.EX2 R3, R5 ;  /* 0x0000000500037308 */ /* 0x000ea20000000800 */
[----:B------:R-:W-:Y:S01]  /*18f0*/  @!P2 FMUL R0, R0, 0.5 ;  /* 0x3f0000000000a820 */ /* 0x000fe20000400000 */
[----:B------:R-:W-:-:S03]  /*1900*/  @!P3 FMUL R6, R6, 0.5 ;  /* 0x3f0000000606b820 */ /* 0x000fc60000400000 */
[----:B------:R3:W4:Y:S01]  /*1910*/  @P0 R2UR UR8, R12 ;  /* 0x000000000c0803c2 */ /* 0x00072200000e0000 */
[----:B0-----:R-:W-:Y:S02]  /*1920*/  CS2R R10, SRZ ;  /* 0x00000000000a7805 */ /* 0x001fe4000001ff00 */
[----:B------:R-:W0:Y:S05]  /*1930*/  MUFU.EX2 R15, R0 ;  /* 0x00000000000f7308 */ /* 0x000e2a0000000800 */
[----:B------:R5:W4:Y:S01]  /*1940*/  @P0 R2UR UR9, R13 ;  /* 0x000000000d0903c2 */ /* 0x000b2200000e0000 */
[----:B--2---:R-:W-:Y:S01]  /*1950*/  @!P5 FMUL R3, R3, R3 ;  /* 0x000000030303d220 */ /* 0x004fe20000400000 */
[C---:B------:R-:W-:Y:S01]  /*1960*/  FSETP.GEU.AND P5, PT, |R30|.reuse, 1.175494350822287508e-38, PT ;  /* 0x008000001e00780b */ /* 0x040fe20003fae200 */
[----:B------:R-:W2:Y:S01]  /*1970*/  MUFU.EX2 R9, R9 ;  /* 0x0000000900097308 */ /* 0x000ea20000000800 */
[----:B------:R-:W-:Y:S01]  /*1980*/  @P4 FMUL R30, R30, 0.25 ;  /* 0x3e8000001e1e4820 */ /* 0x000fe20000400000 */
[----:B------:R-:W-:Y:S01]  /*1990*/  @P4 FMUL R3, R3, 0.25 ;  /* 0x3e80000003034820 */ /* 0x000fe20000400000 */
[----:B0-----:R-:W-:-:S05]  /*19a0*/  @!P2 FMUL R15, R15, R15 ;  /* 0x0000000f0f0fa220 */ /* 0x001fca0000400000 */
[----:B------:R0:W1:Y:S01]  /*19b0*/  MUFU.EX2 R17, R6 ;  /* 0x0000000600117308 */ /* 0x0000620000000800 */
[----:B------:R-:W-:-:S03]  /*19c0*/  @P4 FMUL R15, R15, 0.25 ;  /* 0x3e8000000f0f4820 */ /* 0x000fc60000400000 */
[----:B------:R-:W-:Y:S01]  /*19d0*/  @!P5 FMUL R30, R30, 16777216 ;  /* 0x4b8000001e1ed820 */ /* 0x000fe20000400000 */
[----:B------:R-:W-:Y:S01]  /*19e0*/  @!P5 FMUL R3, R3, 16777216 ;  /* 0x4b8000000303d820 */ /* 0x000fe20000400000 */
[----:B------:R-:W-:Y:S02]  /*19f0*/  @!P5 FMUL R15, R15, 16777216 ;  /* 0x4b8000000f0fd820 */ /* 0x000fe40000400000 */
[----:B------:R-:W3:Y:S01]  /*1a00*/  MUFU.RCP R0, R30 ;  /* 0x0000001e00007308 */ /* 0x000ee20000001000 */
[----:B--2---:R-:W-:Y:S01]  /*1a10*/  @!P6 FMUL R9, R9, R9 ;  /* 0x000000090909e220 */ /* 0x004fe20000400000 */
[----:B------:R-:W-:Y:S01]  /*1a20*/  ISETP.NE.AND P6, PT, R4, RZ, PT ;  /* 0x000000ff0400720c */ /* 0x000fe20003fc5270 */
[----:B0-----:R-:W-:Y:S01]  /*1a30*/  CS2R R6, SRZ ;  /* 0x0000000000067805 */ /* 0x001fe2000001ff00 */
[----:B------:R-:W-:Y:S01]  /*1a40*/  CS2R R4, SRZ ;  /* 0x0000000000047805 */ /* 0x000fe2000001ff00 */
[----:B------:R-:W-:Y:S01]  /*1a50*/  @P4 FMUL R9, R9, 0.25 ;  /* 0x3e80000009094820 */ /* 0x000fe20000400000 */
[----:B-1----:R-:W-:-:S03]  /*1a60*/  @!P3 FMUL R17, R17, R17 ;  /* 0x000000111111b220 */ /* 0x002fc60000400000 */
[----:B------:R-:W-:Y:S01]  /*1a70*/  @!P5 FMUL R9, R9, 16777216 ;  /* 0x4b8000000909d820 */ /* 0x000fe20000400000 */
[----:B------:R-:W-:-:S04]  /*1a80*/  @P4 FMUL R17, R17, 0.25 ;  /* 0x3e80000011114820 */ /* 0x000fc80000400000 */
[----:B------:R-:W-:Y:S01]  /*1a90*/  @!P5 FMUL R17, R17, 16777216 ;  /* 0x4b8000001111d820 */ /* 0x000fe20000400000 */
[C---:B---3--:R-:W-:Y:S01]  /*1aa0*/  FMUL R14, R0.reuse, R15 ;  /* 0x0000000f000e7220 */ /* 0x048fe20000400000 */
[C---:B------:R-:W-:Y:S01]  /*1ab0*/  FMUL R12, R0.reuse, R3 ;  /* 0x00000003000c7220 */ /* 0x040fe20000400000 */
[C---:B-----5:R-:W-:Y:S01]  /*1ac0*/  FMUL R13, R0.reuse, R9 ;  /* 0x00000009000d7220 */ /* 0x060fe20000400000 */
[----:B------:R-:W-:Y:S01]  /*1ad0*/  FMUL R15, R0, R17 ;  /* 0x00000011000f7220 */ /* 0x000fe20000400000 */
[----:B------:R-:W-:Y:S01]  /*1ae0*/  CS2R R8, SRZ ;  /* 0x0000000000087805 */ /* 0x000fe2000001ff00 */
[----:B------:R-:W-:Y:S02]  /*1af0*/  SEL R14, R14, RZ, P6 ;  /* 0x000000ff0e0e7207 */ /* 0x000fe40003000000 */
[----:B------:R-:W-:Y:S02]  /*1b00*/  SEL R12, R12, RZ, P6 ;  /* 0x000000ff0c0c7207 */ /* 0x000fe40003000000 */
[----:B------:R-:W-:-:S02]  /*1b10*/  SEL R13, R13, RZ, P6 ;  /* 0x000000ff0d0d7207 */ /* 0x000fc40003000000 */
[----:B------:R-:W-:-:S05]  /*1b20*/  SEL R15, R15, RZ, P6 ;  /* 0x000000ff0f0f7207 */ /* 0x000fca0003000000 */
[----:B------:R0:W-:Y:S04]  /*1b30*/  @!P1 STG.E.128 [R24.64], R12 ;  /* 0x0000000c18009986 */ /* 0x0001e8000c101d04 */
[----:B------:R-:W2:Y:S04]  /*1b40*/  @P0 LDG.E.EF.128 R4, desc[UR6][R26.64] ;  /* 0x000000061a040981 */ /* 0x000ea8200c0e1d00 */
[----:B----4-:R-:W2:Y:S02]  /*1b50*/  @P0 LDG.E.EF.128 R8, desc[UR8][R20.64] ;  /* 0x0000000814080981 */ /* 0x010ea4200c0e1d00 */
[----:B--2---:R-:W-:Y:S01]  /*1b60*/  FADD R3, R8, R4 ;  /* 0x0000000408037221 */ /* 0x004fe20000000000 */
[----:B------:R-:W-:Y:S01]  /*1b70*/  FADD R5, R9, R5 ;  /* 0x0000000509057221 */ /* 0x000fe20000000000 */
[----:B------:R-:W-:-:S02]  /*1b80*/  FADD R7, R11, R7 ;  /* 0x000000070b077221 */ /* 0x000fc40000000000 */
[C---:B------:R-:W-:Y:S01]  /*1b90*/  FADD R3, -R2.reuse, R3 ;  /* 0x0000000302037221 */ /* 0x040fe20000000100 */
[C---:B------:R-:W-:Y:S01]  /*1ba0*/  FADD R5, -R2.reuse, R5 ;  /* 0x0000000502057221 */ /* 0x040fe20000000100 */
[----:B------:R-:W-:Y:S02]  /*1bb0*/  FADD R7, -R2, R7 ;  /* 0x0000000702077221 */ /* 0x000fe40000000100 */
[----:B------:R-:W-:Y:S01]  /*1bc0*/  FMUL R4, R3, 1.4426950216293334961 ;  /* 0x3fb8aa3b03047820 */ /* 0x000fe20000400000 */
[----:B------:R-:W-:Y:S01]  /*1bd0*/  FADD R3, R10, R6 ;  /* 0x000000060a037221 */ /* 0x000fe20000000000 */
[----:B------:R-:W-:Y:S01]  /*1be0*/  FMUL R5, R5, 1.4426950216293334961 ;  /* 0x3fb8aa3b05057820 */ /* 0x000fe20000400000 */
[----:B------:R-:W-:Y:S02]  /*1bf0*/  FMUL R6, R7, 1.4426950216293334961 ;  /* 0x3fb8aa3b07067820 */ /* 0x000fe40000400000 */
[----:B------:R-:W-:Y:S01]  /*1c00*/  FSETP.GEU.AND P3, PT, R4, -126, PT ;  /* 0xc2fc00000400780b */ /* 0x000fe20003f6e000 */
[----:B------:R-:W-:Y:S01]  /*1c10*/  FADD R3, -R2, R3 ;  /* 0x0000000302037221 */ /* 0x000fe20000000100 */
[----:B------:R-:W-:-:S03]  /*1c20*/  FSETP.GEU.AND P2, PT, R5, -126, PT ;  /* 0xc2fc00000500780b */ /* 0x000fc60003f4e000 */
[----:B------:R-:W-:-:S05]  /*1c30*/  FMUL R2, R3, 1.4426950216293334961 ;  /* 0x3fb8aa3b03027820 */ /* 0x000fca0000400000 */
[----:B------:R-:W-:-:S03]  /*1c40*/  FSETP.GEU.AND P1, PT, R2, -126, PT ;  /* 0xc2fc00000200780b */ /* 0x000fc60003f2e000 */
[----:B------:R-:W-:Y:S02]  /*1c50*/  @!P3 FMUL R4, R4, 0.5 ;  /* 0x3f0000000404b820 */ /* 0x000fe40000400000 */
[----:B------:R-:W-:Y:S02]  /*1c60*/  @!P2 FMUL R5, R5, 0.5 ;  /* 0x3f0000000505a820 */ /* 0x000fe40000400000 */
[----:B------:R-:W1:Y:S06]  /*1c70*/  MUFU.EX2 R9, R4 ;  /* 0x0000000400097308 */ /* 0x000e6c0000000800 */
[----:B------:R-:W-:-:S02]  /*1c80*/  @!P1 FMUL R2, R2, 0.5 ;  /* 0x3f00000002029820 */ /* 0x000fc40000400000 */
[----:B------:R-:W2:Y:S01]  /*1c90*/  MUFU.EX2 R3, R5 ;  /* 0x0000000500037308 */ /* 0x000ea20000000800 */
[----:B-1----:R-:W-:Y:S01]  /*1ca0*/  @!P3 FMUL R9, R9, R9 ;  /* 0x000000090909b220 */ /* 0x002fe20000400000 */
[----:B------:R-:W-:-:S06]  /*1cb0*/  FSETP.GEU.AND P3, PT, R6, -126, PT ;  /* 0xc2fc00000600780b */ /* 0x000fcc0003f6e000 */
[----:B------:R-:W1:Y:S01]  /*1cc0*/  MUFU.EX2 R7, R2 ;  /* 0x0000000200077308 */ /* 0x000e620000000800 */
[----:B------:R-:W-:Y:S01]  /*1cd0*/  @P4 FMUL R9, R9, 0.25 ;  /* 0x3e80000009094820 */ /* 0x000fe20000400000 */
[----:B--2---:R-:W-:-:S03]  /*1ce0*/  @!P2 FMUL R3, R3, R3 ;  /* 0x000000030303a220 */ /* 0x004fc60000400000 */
[----:B------:R-:W-:Y:S01]  /*1cf0*/  @!P5 FMUL R9, R9, 16777216 ;  /* 0x4b8000000909d820 */ /* 0x000fe20000400000 */
[----:B------:R-:W-:-:S03]  /*1d00*/  @P4 FMUL R3, R3, 0.25 ;  /* 0x3e80000003034820 */ /* 0x000fc60000400000 */
[----:B------:R-:W-:Y:S01]  /*1d10*/  FMUL R9, R0, R9 ;  /* 0x0000000900097220 */ /* 0x000fe20000400000 */
[----:B------:R-:W-:Y:S01]  /*1d20*/  @!P3 FMUL R6, R6, 0.5 ;  /* 0x3f0000000606b820 */ /* 0x000fe20000400000 */
[----:B------:R-:W-:-:S03]  /*1d30*/  @!P5 FMUL R3, R3, 16777216 ;  /* 0x4b8000000303d820 */ /* 0x000fc60000400000 */
[----:B------:R-:W2:Y:S01]  /*1d40*/  MUFU.EX2 R11, R6 ;  /* 0x00000006000b7308 */ /* 0x000ea20000000800 */
[----:B-1----:R-:W-:Y:S01]  /*1d50*/  @!P1 FMUL R7, R7, R7 ;  /* 0x0000000707079220 */ /* 0x002fe20000400000 */
[----:B------:R-:W-:Y:S01]  /*1d60*/  FMUL R3, R0, R3 ;  /* 0x0000000300037220 */ /* 0x000fe20000400000 */
[----:B------:R-:W-:Y:S02]  /*1d70*/  SEL R4, R9, RZ, P6 ;  /* 0x000000ff09047207 */ /* 0x000fe40003000000 */
[----:B------:R-:W-:Y:S02]  /*1d80*/  @P4 FMUL R7, R7, 0.25 ;  /* 0x3e80000007074820 */ /* 0x000fe40000400000 */
[----:B------:R-:W-:Y:S02]  /*1d90*/  SEL R5, R3, RZ, P6 ;  /* 0x000000ff03057207 */ /* 0x000fe40003000000 */
[----:B------:R-:W-:-:S04]  /*1da0*/  @!P5 FMUL R7, R7, 16777216 ;  /* 0x4b8000000707d820 */ /* 0x000fc80000400000 */
[----:B------:R-:W-:Y:S01]  /*1db0*/  FMUL R7, R0, R7 ;  /* 0x0000000700077220 */ /* 0x000fe20000400000 */
[----:B--2---:R-:W-:-:S04]  /*1dc0*/  @!P3 FMUL R11, R11, R11 ;  /* 0x0000000b0b0bb220 */ /* 0x004fc80000400000 */
[----:B------:R-:W-:Y:S01]  /*1dd0*/  SEL R6, R7, RZ, P6 ;  /* 0x000000ff07067207 */ /* 0x000fe20003000000 */
[----:B------:R-:W-:-:S04]  /*1de0*/  @P4 FMUL R11, R11, 0.25 ;  /* 0x3e8000000b0b4820 */ /* 0x000fc80000400000 */
[----:B------:R-:W-:-:S04]  /*1df0*/  @!P5 FMUL R11, R11, 16777216 ;  /* 0x4b8000000b0bd820 */ /* 0x000fc80000400000 */
[----:B------:R-:W-:-:S05]  /*1e00*/  FMUL R0, R0, R11 ;  /* 0x0000000b00007220 */ /* 0x000fca0000400000 */
[----:B------:R-:W-:Y:S01]  /*1e10*/  SEL R7, R0, RZ, P6 ;  /* 0x000000ff00077207 */ /* 0x000fe20003000000 */
[----:B------:R-:W-:Y:S06]  /*1e20*/  @!P0 EXIT ;  /* 0x000000000000894d */ /* 0x000fec0003800000 */
[----:B0-----:R-:W-:Y:S01]  /*1e30*/  STG.E.128 [R20.64], R4 ;  /* 0x0000000414007986 */ /* 0x001fe2000c101d04 */
[----:B------:R-:W-:Y:S05]  /*1e40*/  EXIT ;  /* 0x000000000000794d */ /* 0x000fea0003800000 */
.L_x_0:
[----:B------:R-:W-:-:S00]  /*1e50*/  BRA `(.L_x_0) ;  /* 0xfffffff000007947 */ /* 0x000fc0000383ffff */
[----:B------:R-:W-:-:S00]  /*1e60*/  NOP ;  /* 0x0000000000007918 */ /* 0x000fc00000000000 */
        /* <DEDUP_REMOVED lines=9> */
.L_x_1:


//--------------------- .nv.shared.triton_red_fused_15 --------------------------
	.section	.nv.shared.triton_red_fused_15,"aw",@nobits
	.sectionflags	@""
	.align	16
